//
// Generated by NVIDIA NVVM Compiler
//
// Compiler Build ID: CL-36424714
// Cuda compilation tools, release 13.0, V13.0.88
// Based on NVVM 20.0.0
//

.version 9.0
.target sm_100
.address_size 64

	// .globl	prepare
.global .align 4 .b8 __cudart_i2opi_f[24] = {65, 144, 67, 60, 153, 149, 98, 219, 192, 221, 52, 245, 209, 87, 39, 252, 41, 21, 68, 78, 110, 131, 249, 162};

.visible .entry prepare(
	.param .u64 .ptr .align 1 prepare_param_0,
	.param .u64 .ptr .align 1 prepare_param_1,
	.param .u32 prepare_param_2,
	.param .u32 prepare_param_3,
	.param .u64 .ptr .align 1 prepare_param_4,
	.param .f32 prepare_param_5,
	.param .f32 prepare_param_6,
	.param .f32 prepare_param_7,
	.param .f32 prepare_param_8,
	.param .f32 prepare_param_9
)
{
	.reg .pred 	%p<7>;
	.reg .b32 	%r<47>;
	.reg .b32 	%f<28>;
	.reg .b64 	%rd<31>;

	ld.param.u64 	%rd5, [prepare_param_0];
	ld.param.u64 	%rd6, [prepare_param_1];
	ld.param.u32 	%r17, [prepare_param_2];
	ld.param.u32 	%r18, [prepare_param_3];
	ld.param.u64 	%rd7, [prepare_param_4];
	ld.param.f32 	%f3, [prepare_param_5];
	ld.param.f32 	%f4, [prepare_param_6];
	ld.param.f32 	%f5, [prepare_param_7];
	ld.param.f32 	%f6, [prepare_param_8];
	ld.param.f32 	%f7, [prepare_param_9];
	cvta.to.global.u64 	%rd1, %rd5;
	cvta.to.global.u64 	%rd2, %rd7;
	cvta.to.global.u64 	%rd3, %rd6;
	mov.u32 	%r19, %ctaid.x;
	mov.u32 	%r20, %ntid.x;
	mov.u32 	%r21, %tid.x;
	mad.lo.s32 	%r45, %r19, %r20, %r21;
	mov.u32 	%r22, %nctaid.x;
	mul.lo.s32 	%r2, %r22, %r20;
	shl.b32 	%r23, %r18, 1;
	or.b32  	%r3, %r23, 1;
	setp.ge.s32 	%p1, %r45, %r17;
	@%p1 bra 	$L__BB0_7;
	sub.f32 	%f1, %f4, %f3;
	sub.f32 	%f2, %f6, %f5;
	add.s32 	%r24, %r45, %r2;
	max.s32 	%r25, %r17, %r24;
	setp.lt.s32 	%p2, %r24, %r17;
	selp.u32 	%r26, 1, 0, %p2;
	add.s32 	%r27, %r24, %r26;
	sub.s32 	%r28, %r25, %r27;
	div.u32 	%r29, %r28, %r2;
	add.s32 	%r4, %r29, %r26;
	and.b32  	%r30, %r4, 3;
	setp.eq.s32 	%p3, %r30, 3;
	@%p3 bra 	$L__BB0_4;
	mul.lo.s32 	%r43, %r45, %r3;
	mul.lo.s32 	%r6, %r2, %r3;
	add.s64 	%rd4, %rd2, 4;
	add.s32 	%r31, %r4, 1;
	and.b32  	%r32, %r31, 3;
	neg.s32 	%r42, %r32;
$L__BB0_3:
	.pragma "nounroll";
	mul.wide.s32 	%rd8, %r45, 4;
	add.s64 	%rd9, %rd4, %rd8;
	add.s64 	%rd10, %rd3, %rd8;
	mov.b32 	%r33, 0;
	st.global.u32 	[%rd10], %r33;
	ld.global.f32 	%f8, [%rd9+-4];
	fma.rn.f32 	%f9, %f1, %f8, %f3;
	ld.global.f32 	%f10, [%rd9];
	fma.rn.f32 	%f11, %f2, %f10, %f5;
	mul.wide.s32 	%rd11, %r43, 4;
	add.s64 	%rd12, %rd1, %rd11;
	st.global.f32 	[%rd12], %f9;
	st.global.f32 	[%rd12+4], %f11;
	st.global.f32 	[%rd12+8], %f7;
	add.s32 	%r45, %r45, %r2;
	add.s32 	%r43, %r43, %r6;
	add.s32 	%r42, %r42, 1;
	setp.ne.s32 	%p4, %r42, 0;
	@%p4 bra 	$L__BB0_3;
$L__BB0_4:
	setp.lt.u32 	%p5, %r4, 3;
	@%p5 bra 	$L__BB0_7;
	mul.wide.s32 	%rd18, %r2, 4;
$L__BB0_6:
	mul.wide.s32 	%rd13, %r45, 4;
	add.s64 	%rd14, %rd3, %rd13;
	mov.b32 	%r34, 0;
	st.global.u32 	[%rd14], %r34;
	add.s64 	%rd15, %rd2, %rd13;
	ld.global.f32 	%f12, [%rd15];
	fma.rn.f32 	%f13, %f1, %f12, %f3;
	ld.global.f32 	%f14, [%rd15+4];
	fma.rn.f32 	%f15, %f2, %f14, %f5;
	mul.lo.s32 	%r35, %r45, %r3;
	mul.wide.s32 	%rd16, %r35, 4;
	add.s64 	%rd17, %rd1, %rd16;
	st.global.f32 	[%rd17], %f13;
	st.global.f32 	[%rd17+4], %f15;
	st.global.f32 	[%rd17+8], %f7;
	add.s32 	%r36, %r45, %r2;
	add.s64 	%rd19, %rd14, %rd18;
	st.global.u32 	[%rd19], %r34;
	add.s64 	%rd20, %rd15, %rd18;
	ld.global.f32 	%f16, [%rd20];
	fma.rn.f32 	%f17, %f1, %f16, %f3;
	ld.global.f32 	%f18, [%rd20+4];
	fma.rn.f32 	%f19, %f2, %f18, %f5;
	mul.lo.s32 	%r37, %r36, %r3;
	mul.wide.s32 	%rd21, %r37, 4;
	add.s64 	%rd22, %rd1, %rd21;
	st.global.f32 	[%rd22], %f17;
	st.global.f32 	[%rd22+4], %f19;
	st.global.f32 	[%rd22+8], %f7;
	add.s32 	%r38, %r36, %r2;
	add.s64 	%rd23, %rd19, %rd18;
	st.global.u32 	[%rd23], %r34;
	add.s64 	%rd24, %rd20, %rd18;
	ld.global.f32 	%f20, [%rd24];
	fma.rn.f32 	%f21, %f1, %f20, %f3;
	ld.global.f32 	%f22, [%rd24+4];
	fma.rn.f32 	%f23, %f2, %f22, %f5;
	mul.lo.s32 	%r39, %r38, %r3;
	mul.wide.s32 	%rd25, %r39, 4;
	add.s64 	%rd26, %rd1, %rd25;
	st.global.f32 	[%rd26], %f21;
	st.global.f32 	[%rd26+4], %f23;
	st.global.f32 	[%rd26+8], %f7;
	add.s32 	%r40, %r38, %r2;
	add.s64 	%rd27, %rd23, %rd18;
	st.global.u32 	[%rd27], %r34;
	add.s64 	%rd28, %rd24, %rd18;
	ld.global.f32 	%f24, [%rd28];
	fma.rn.f32 	%f25, %f1, %f24, %f3;
	ld.global.f32 	%f26, [%rd28+4];
	fma.rn.f32 	%f27, %f2, %f26, %f5;
	mul.lo.s32 	%r41, %r40, %r3;
	mul.wide.s32 	%rd29, %r41, 4;
	add.s64 	%rd30, %rd1, %rd29;
	st.global.f32 	[%rd30], %f25;
	st.global.f32 	[%rd30+4], %f27;
	st.global.f32 	[%rd30+8], %f7;
	add.s32 	%r45, %r40, %r2;
	setp.lt.s32 	%p6, %r45, %r17;
	@%p6 bra 	$L__BB0_6;
$L__BB0_7:
	ret;

}
	// .globl	calculate
.visible .entry calculate(
	.param .u64 .ptr .align 1 calculate_param_0,
	.param .u64 .ptr .align 1 calculate_param_1,
	.param .u32 calculate_param_2,
	.param .u32 calculate_param_3,
	.param .f32 calculate_param_4,
	.param .f32 calculate_param_5,
	.param .f32 calculate_param_6,
	.param .f32 calculate_param_7,
	.param .f32 calculate_param_8,
	.param .f32 calculate_param_9,
	.param .f32 calculate_param_10
)
{
	.local .align 4 .b8 	__local_depot1[28];
	.reg .b64 	%SP;
	.reg .b64 	%SPL;
	.reg .pred 	%p<53>;
	.reg .b32 	%r<104>;
	.reg .b32 	%f<114>;
	.reg .b64 	%rd<49>;
	.reg .b64 	%fd<3>;

	mov.u64 	%SPL, __local_depot1;
	ld.param.u32 	%r47, [calculate_param_3];
	ld.param.f32 	%f46, [calculate_param_4];
	ld.param.f32 	%f47, [calculate_param_5];
	ld.param.f32 	%f49, [calculate_param_7];
	ld.param.f32 	%f50, [calculate_param_8];
	ld.param.f32 	%f51, [calculate_param_9];
	ld.param.f32 	%f52, [calculate_param_10];
	add.u64 	%rd1, %SPL, 0;
	mov.u32 	%r48, %ctaid.x;
	mov.u32 	%r49, %ntid.x;
	mov.u32 	%r50, %tid.x;
	mad.lo.s32 	%r90, %r48, %r49, %r50;
	shl.b32 	%r2, %r47, 1;
	or.b32  	%r3, %r2, 1;
	mul.f32 	%f53, %f47, 0f3F22F983;
	cvt.rni.s32.f32 	%r89, %f53;
	cvt.rn.f32.s32 	%f54, %r89;
	fma.rn.f32 	%f55, %f54, 0fBFC90FDA, %f47;
	fma.rn.f32 	%f56, %f54, 0fB3A22168, %f55;
	fma.rn.f32 	%f106, %f54, 0fA7C234C5, %f56;
	abs.f32 	%f2, %f47;
	setp.ltu.f32 	%p1, %f2, 0f47CE4780;
	@%p1 bra 	$L__BB1_8;
	setp.neu.f32 	%p2, %f2, 0f7F800000;
	@%p2 bra 	$L__BB1_3;
	mov.f32 	%f59, 0f00000000;
	mul.rn.f32 	%f106, %f47, %f59;
	mov.b32 	%r89, 0;
	bra.uni 	$L__BB1_8;
$L__BB1_3:
	mov.b32 	%r5, %f47;
	shl.b32 	%r52, %r5, 8;
	or.b32  	%r6, %r52, -2147483648;
	mov.b64 	%rd48, 0;
	mov.b32 	%r86, 0;
	mov.u64 	%rd19, __cudart_i2opi_f;
$L__BB1_4:
	.pragma "nounroll";
	mul.wide.u32 	%rd18, %r86, 4;
	add.s64 	%rd20, %rd19, %rd18;
	ld.global.nc.u32 	%r53, [%rd20];
	mad.wide.u32 	%rd21, %r53, %r6, %rd48;
	shr.u64 	%rd48, %rd21, 32;
	add.s64 	%rd22, %rd1, %rd18;
	st.local.u32 	[%rd22], %rd21;
	add.s32 	%r86, %r86, 1;
	setp.ne.s32 	%p3, %r86, 6;
	@%p3 bra 	$L__BB1_4;
	shr.u32 	%r54, %r5, 23;
	st.local.u32 	[%rd1+24], %rd48;
	and.b32  	%r9, %r54, 31;
	and.b32  	%r55, %r54, 224;
	add.s32 	%r56, %r55, -128;
	shr.u32 	%r57, %r56, 5;
	mul.wide.u32 	%rd23, %r57, 4;
	sub.s64 	%rd4, %rd1, %rd23;
	ld.local.u32 	%r87, [%rd4+24];
	ld.local.u32 	%r88, [%rd4+20];
	setp.eq.s32 	%p4, %r9, 0;
	@%p4 bra 	$L__BB1_7;
	shf.l.wrap.b32 	%r87, %r88, %r87, %r9;
	ld.local.u32 	%r58, [%rd4+16];
	shf.l.wrap.b32 	%r88, %r58, %r88, %r9;
$L__BB1_7:
	shr.u32 	%r59, %r87, 30;
	shf.l.wrap.b32 	%r60, %r88, %r87, 2;
	shl.b32 	%r61, %r88, 2;
	shr.u32 	%r62, %r60, 31;
	add.s32 	%r63, %r62, %r59;
	neg.s32 	%r64, %r63;
	setp.lt.s32 	%p5, %r5, 0;
	selp.b32 	%r89, %r64, %r63, %p5;
	xor.b32  	%r65, %r60, %r5;
	shr.s32 	%r66, %r60, 31;
	xor.b32  	%r67, %r66, %r60;
	xor.b32  	%r68, %r66, %r61;
	cvt.u64.u32 	%rd24, %r67;
	shl.b64 	%rd25, %rd24, 32;
	cvt.u64.u32 	%rd26, %r68;
	or.b64  	%rd27, %rd25, %rd26;
	cvt.rn.f64.s64 	%fd1, %rd27;
	mul.f64 	%fd2, %fd1, 0d3BF921FB54442D19;
	cvt.rn.f32.f64 	%f57, %fd2;
	neg.f32 	%f58, %f57;
	setp.lt.s32 	%p6, %r65, 0;
	selp.f32 	%f106, %f58, %f57, %p6;
$L__BB1_8:
	ld.param.u32 	%r84, [calculate_param_2];
	mul.f32 	%f60, %f106, %f106;
	fma.rn.f32 	%f61, %f60, 0f37CBAC00, 0fBAB607ED;
	fma.rn.f32 	%f62, %f61, %f60, 0f3D2AAABB;
	fma.rn.f32 	%f63, %f62, %f60, 0fBEFFFFFF;
	fma.rn.f32 	%f64, %f63, %f60, 0f3F800000;
	fma.rn.f32 	%f65, %f60, %f106, 0f00000000;
	fma.rn.f32 	%f66, %f60, 0fB94D4153, 0f3C0885E4;
	fma.rn.f32 	%f67, %f66, %f60, 0fBE2AAAA8;
	fma.rn.f32 	%f68, %f67, %f65, %f106;
	and.b32  	%r70, %r89, 1;
	setp.eq.b32 	%p7, %r70, 1;
	selp.f32 	%f69, %f64, %f68, %p7;
	selp.f32 	%f70, %f68, %f64, %p7;
	and.b32  	%r71, %r89, 2;
	setp.eq.s32 	%p8, %r71, 0;
	neg.f32 	%f71, %f69;
	selp.f32 	%f72, %f69, %f71, %p8;
	add.s32 	%r72, %r89, 1;
	and.b32  	%r73, %r72, 2;
	setp.eq.s32 	%p9, %r73, 0;
	neg.f32 	%f73, %f70;
	selp.f32 	%f74, %f70, %f73, %p9;
	mul.f32 	%f6, %f46, %f72;
	mul.f32 	%f7, %f46, %f74;
	setp.ge.s32 	%p10, %r90, %r84;
	@%p10 bra 	$L__BB1_56;
	setp.lt.s32 	%p11, %r47, 2;
	add.f32 	%f8, %f50, %f51;
	sub.f32 	%f9, %f49, %f51;
	@%p11 bra 	$L__BB1_56;
	max.s32 	%r74, %r3, 5;
	add.s32 	%r75, %r74, -4;
	shr.u32 	%r76, %r75, 1;
	add.s32 	%r77, %r76, 1;
	and.b32  	%r18, %r77, 3;
	and.b32  	%r19, %r75, 6;
	and.b32  	%r20, %r74, 2;
	and.b32  	%r78, %r77, 2147483644;
	neg.s32 	%r21, %r78;
$L__BB1_11:
	ld.param.f32 	%f105, [calculate_param_6];
	ld.param.u64 	%rd47, [calculate_param_1];
	ld.param.u64 	%rd44, [calculate_param_0];
	setp.lt.s32 	%p12, %r2, 9;
	mad.lo.s32 	%r80, %r90, %r2, %r90;
	cvt.s64.s32 	%rd5, %r80;
	cvta.to.global.u64 	%rd28, %rd44;
	mul.wide.s32 	%rd29, %r80, 4;
	add.s64 	%rd6, %rd28, %rd29;
	cvta.to.global.u64 	%rd30, %rd47;
	mul.wide.s32 	%rd31, %r90, 4;
	add.s64 	%rd7, %rd30, %rd31;
	ld.global.f32 	%f75, [%rd6];
	ld.global.u32 	%r94, [%rd7];
	mul.f32 	%f10, %f105, %f75;
	mov.b32 	%r103, 3;
	@%p12 bra 	$L__BB1_35;
	mov.b32 	%r92, 5;
	mov.u32 	%r91, %r21;
$L__BB1_13:
	.pragma "nounroll";
	add.s32 	%r27, %r92, -2;
	cvt.s64.s32 	%rd8, %r27;
	mul.wide.s32 	%rd32, %r27, 4;
	add.s64 	%rd9, %rd6, %rd32;
	ld.global.f32 	%f76, [%rd9+-8];
	add.f32 	%f11, %f6, %f76;
	setp.geu.f32 	%p13, %f11, %f50;
	@%p13 bra 	$L__BB1_15;
	add.f32 	%f107, %f9, %f11;
	bra.uni 	$L__BB1_16;
$L__BB1_15:
	setp.gt.f32 	%p14, %f11, %f49;
	sub.f32 	%f77, %f11, %f49;
	add.f32 	%f78, %f8, %f77;
	selp.f32 	%f107, %f78, %f11, %p14;
$L__BB1_16:
	ld.global.f32 	%f79, [%rd9+-4];
	add.f32 	%f80, %f10, %f79;
	add.f32 	%f15, %f7, %f80;
	setp.leu.f32 	%p15, %f15, %f52;
	setp.ne.s32 	%p16, %r94, 0;
	or.pred  	%p17, %p15, %p16;
	@%p17 bra 	$L__BB1_18;
	st.global.u32 	[%rd7], %r27;
	mov.u32 	%r94, %r27;
$L__BB1_18:
	st.global.f32 	[%rd9], %f107;
	st.global.f32 	[%rd9+4], %f15;
	add.f32 	%f16, %f6, %f107;
	setp.lt.f32 	%p18, %f16, %f50;
	@%p18 bra 	$L__BB1_20;
	setp.gt.f32 	%p19, %f16, %f49;
	sub.f32 	%f81, %f16, %f49;
	add.f32 	%f82, %f8, %f81;
	selp.f32 	%f108, %f82, %f16, %p19;
	bra.uni 	$L__BB1_21;
$L__BB1_20:
	add.f32 	%f108, %f9, %f16;
$L__BB1_21:
	ld.param.u64 	%rd45, [calculate_param_0];
	add.s64 	%rd33, %rd8, %rd5;
	shl.b64 	%rd34, %rd33, 2;
	cvta.to.global.u64 	%rd35, %rd45;
	add.s64 	%rd36, %rd34, %rd35;
	add.s64 	%rd10, %rd36, -4;
	ld.global.f32 	%f83, [%rd36+4];
	add.f32 	%f84, %f10, %f83;
	add.f32 	%f20, %f7, %f84;
	setp.leu.f32 	%p20, %f20, %f52;
	setp.ne.s32 	%p21, %r94, 0;
	or.pred  	%p22, %p20, %p21;
	@%p22 bra 	$L__BB1_23;
	st.global.u32 	[%rd7], %r92;
	mov.u32 	%r94, %r92;
$L__BB1_23:
	st.global.f32 	[%rd10+12], %f108;
	st.global.f32 	[%rd10+16], %f20;
	add.f32 	%f21, %f6, %f108;
	setp.lt.f32 	%p23, %f21, %f50;
	@%p23 bra 	$L__BB1_25;
	setp.gt.f32 	%p24, %f21, %f49;
	sub.f32 	%f85, %f21, %f49;
	add.f32 	%f86, %f8, %f85;
	selp.f32 	%f109, %f86, %f21, %p24;
	bra.uni 	$L__BB1_26;
$L__BB1_25:
	add.f32 	%f109, %f9, %f21;
$L__BB1_26:
	add.f32 	%f87, %f10, %f20;
	add.f32 	%f25, %f7, %f87;
	setp.leu.f32 	%p25, %f25, %f52;
	setp.ne.s32 	%p26, %r94, 0;
	or.pred  	%p27, %p25, %p26;
	@%p27 bra 	$L__BB1_28;
	add.s32 	%r94, %r92, 2;
	st.global.u32 	[%rd7], %r94;
$L__BB1_28:
	st.global.f32 	[%rd10+20], %f109;
	st.global.f32 	[%rd10+24], %f25;
	add.f32 	%f26, %f6, %f109;
	setp.lt.f32 	%p28, %f26, %f50;
	@%p28 bra 	$L__BB1_30;
	setp.gt.f32 	%p29, %f26, %f49;
	sub.f32 	%f88, %f26, %f49;
	add.f32 	%f89, %f8, %f88;
	selp.f32 	%f110, %f89, %f26, %p29;
	bra.uni 	$L__BB1_31;
$L__BB1_30:
	add.f32 	%f110, %f9, %f26;
$L__BB1_31:
	add.f32 	%f90, %f10, %f25;
	add.f32 	%f30, %f7, %f90;
	setp.leu.f32 	%p30, %f30, %f52;
	setp.ne.s32 	%p31, %r94, 0;
	or.pred  	%p32, %p30, %p31;
	@%p32 bra 	$L__BB1_33;
	add.s32 	%r94, %r92, 4;
	st.global.u32 	[%rd7], %r94;
$L__BB1_33:
	st.global.f32 	[%rd10+28], %f110;
	st.global.f32 	[%rd10+32], %f30;
	add.s32 	%r92, %r92, 8;
	add.s32 	%r91, %r91, 4;
	setp.ne.s32 	%p33, %r91, 0;
	@%p33 bra 	$L__BB1_13;
	add.s32 	%r103, %r92, -2;
$L__BB1_35:
	setp.eq.s32 	%p34, %r18, 0;
	@%p34 bra 	$L__BB1_55;
	setp.eq.s32 	%p35, %r19, 0;
	@%p35 bra 	$L__BB1_48;
	mul.wide.s32 	%rd37, %r103, 4;
	add.s64 	%rd11, %rd6, %rd37;
	ld.global.f32 	%f91, [%rd11+-8];
	add.f32 	%f31, %f6, %f91;
	setp.lt.f32 	%p36, %f31, %f50;
	@%p36 bra 	$L__BB1_39;
	setp.gt.f32 	%p37, %f31, %f49;
	sub.f32 	%f92, %f31, %f49;
	add.f32 	%f93, %f8, %f92;
	selp.f32 	%f111, %f93, %f31, %p37;
	bra.uni 	$L__BB1_40;
$L__BB1_39:
	add.f32 	%f111, %f9, %f31;
$L__BB1_40:
	ld.global.f32 	%f94, [%rd11+-4];
	add.f32 	%f95, %f10, %f94;
	add.f32 	%f35, %f7, %f95;
	setp.leu.f32 	%p38, %f35, %f52;
	setp.ne.s32 	%p39, %r94, 0;
	or.pred  	%p40, %p38, %p39;
	@%p40 bra 	$L__BB1_42;
	st.global.u32 	[%rd7], %r103;
	mov.u32 	%r94, %r103;
$L__BB1_42:
	st.global.f32 	[%rd11], %f111;
	st.global.f32 	[%rd11+4], %f35;
	add.f32 	%f36, %f6, %f111;
	setp.lt.f32 	%p41, %f36, %f50;
	@%p41 bra 	$L__BB1_44;
	setp.gt.f32 	%p42, %f36, %f49;
	sub.f32 	%f96, %f36, %f49;
	add.f32 	%f97, %f8, %f96;
	selp.f32 	%f112, %f97, %f36, %p42;
	bra.uni 	$L__BB1_45;
$L__BB1_44:
	add.f32 	%f112, %f9, %f36;
$L__BB1_45:
	ld.param.u64 	%rd46, [calculate_param_0];
	cvt.s64.s32 	%rd38, %r103;
	add.s64 	%rd39, %rd38, %rd5;
	shl.b64 	%rd40, %rd39, 2;
	cvta.to.global.u64 	%rd41, %rd46;
	add.s64 	%rd42, %rd40, %rd41;
	add.s64 	%rd12, %rd42, -4;
	ld.global.f32 	%f98, [%rd42+4];
	add.f32 	%f99, %f10, %f98;
	add.f32 	%f40, %f7, %f99;
	setp.leu.f32 	%p43, %f40, %f52;
	setp.ne.s32 	%p44, %r94, 0;
	or.pred  	%p45, %p43, %p44;
	@%p45 bra 	$L__BB1_47;
	add.s32 	%r94, %r103, 2;
	st.global.u32 	[%rd7], %r94;
$L__BB1_47:
	st.global.f32 	[%rd12+12], %f112;
	st.global.f32 	[%rd12+16], %f40;
	add.s32 	%r103, %r103, 4;
$L__BB1_48:
	setp.ne.s32 	%p46, %r20, 0;
	@%p46 bra 	$L__BB1_55;
	mul.wide.s32 	%rd43, %r103, 4;
	add.s64 	%rd13, %rd6, %rd43;
	ld.global.f32 	%f100, [%rd13+-8];
	add.f32 	%f41, %f6, %f100;
	setp.lt.f32 	%p47, %f41, %f50;
	@%p47 bra 	$L__BB1_51;
	setp.gt.f32 	%p48, %f41, %f49;
	sub.f32 	%f101, %f41, %f49;
	add.f32 	%f102, %f8, %f101;
	selp.f32 	%f113, %f102, %f41, %p48;
	bra.uni 	$L__BB1_52;
$L__BB1_51:
	add.f32 	%f113, %f9, %f41;
$L__BB1_52:
	ld.global.f32 	%f103, [%rd13+-4];
	add.f32 	%f104, %f10, %f103;
	add.f32 	%f45, %f7, %f104;
	setp.leu.f32 	%p49, %f45, %f52;
	setp.ne.s32 	%p50, %r94, 0;
	or.pred  	%p51, %p49, %p50;
	@%p51 bra 	$L__BB1_54;
	st.global.u32 	[%rd7], %r103;
$L__BB1_54:
	st.global.f32 	[%rd13], %f113;
	st.global.f32 	[%rd13+4], %f45;
$L__BB1_55:
	ld.param.u32 	%r85, [calculate_param_2];
	mov.u32 	%r82, %nctaid.x;
	mad.lo.s32 	%r90, %r82, %r49, %r90;
	setp.lt.s32 	%p52, %r90, %r85;
	@%p52 bra 	$L__BB1_11;
$L__BB1_56:
	ret;

}


// ===== COMPILED SASS (sm_100) =====

	.target	sm_100

	.elftype	@"ET_EXEC"


//--------------------- .note.nv.tkinfo           --------------------------
	.section	.note.nv.tkinfo,"",@"SHT_NOTE"
	.sectionflags	@"SHF_NOTE_NV_TKINFO"
	.tkinfo
        /*0018*/ 	.word	0x00000002
        /*0030*/ 	.string	""
        /*0030*/ 	.string	"ptxas"
        /*0030*/ 	.string	"Cuda compilation tools, release 13.0, V13.0.88"
        /*0030*/ 	.string	"Build cuda_13.0.r13.0/compiler.36424714_0"
        /*0030*/ 	.string	"-arch sm_100 -m 64 "



//--------------------- .note.nv.cuinfo           --------------------------
	.section	.note.nv.cuinfo,"",@"SHT_NOTE"
	.sectionflags	@"SHF_NOTE_NV_CUINFO"
        /*0018*/ 	.short	0x0002
        /*001a*/ 	.short	0x0064
        /*001c*/ 	.short	0x0082
	.zero		2


//--------------------- .nv.info                  --------------------------
	.section	.nv.info,"",@"SHT_CUDA_INFO"
	.align	4


	//----- nvinfo : EIATTR_REGCOUNT
	.align		4
        /*0000*/ 	.byte	0x04, 0x2f
        /*0002*/ 	.short	(.L_2 - .L_1)
	.align		4
.L_1:
        /*0004*/ 	.word	index@(prepare)
        /*0008*/ 	.word	0x00000020


	//----- nvinfo : EIATTR_FRAME_SIZE
	.align		4
.L_2:
        /*000c*/ 	.byte	0x04, 0x11
        /*000e*/ 	.short	(.L_4 - .L_3)
	.align		4
.L_3:
        /*0010*/ 	.word	index@(prepare)
        /*0014*/ 	.word	0x00000000


	//----- nvinfo : EIATTR_REGCOUNT
	.align		4
.L_4:
        /*0018*/ 	.byte	0x04, 0x2f
        /*001a*/ 	.short	(.L_6 - .L_5)
	.align		4
.L_5:
        /*001c*/ 	.word	index@(calculate)
        /*0020*/ 	.word	0x00000020


	//----- nvinfo : EIATTR_FRAME_SIZE
	.align		4
.L_6:
        /*0024*/ 	.byte	0x04, 0x11
        /*0026*/ 	.short	(.L_8 - .L_7)
	.align		4
.L_7:
        /*0028*/ 	.word	index@(calculate)
        /*002c*/ 	.word	0x00000000


	//----- nvinfo : EIATTR_MIN_STACK_SIZE
	.align		4
.L_8:
        /*0030*/ 	.byte	0x04, 0x12
        /*0032*/ 	.short	(.L_10 - .L_9)
	.align		4
.L_9:
        /*0034*/ 	.word	index@(calculate)
        /*0038*/ 	.word	0x00000000


	//----- nvinfo : EIATTR_MIN_STACK_SIZE
	.align		4
.L_10:
        /*003c*/ 	.byte	0x04, 0x12
        /*003e*/ 	.short	(.L_12 - .L_11)
	.align		4
.L_11:
        /*0040*/ 	.word	index@(prepare)
        /*0044*/ 	.word	0x00000000
.L_12:


//--------------------- .nv.compat                --------------------------
	.section	.nv.compat,"",@"SHT_CUDA_COMPAT_INFO"
	.align	4
        /*0000*/ 	.byte	0x02, 0x09, 0x00, 0x00, 0x02, 0x02, 0x01, 0x00, 0x02, 0x05, 0x05, 0x00, 0x03, 0x07, 0x01, 0x01
        /*0010*/ 	.byte	0x02, 0x03, 0x00, 0x00, 0x02, 0x06, 0x01, 0x00, 0x04, 0x0b, 0x08, 0x00, 0x01, 0x00, 0x00, 0x00
        /*0020*/ 	.byte	0x00, 0x00, 0x00, 0x00


//--------------------- .nv.info.calculate        --------------------------
	.section	.nv.info.calculate,"",@"SHT_CUDA_INFO"
	.sectionflags	@""
	.align	4


	//----- nvinfo : EIATTR_CUDA_API_VERSION
	.align		4
        /*0000*/ 	.byte	0x04, 0x37
        /*0002*/ 	.short	(.L_14 - .L_13)
.L_13:
        /*0004*/ 	.word	0x00000082


	//----- nvinfo : EIATTR_KPARAM_INFO
	.align		4
.L_14:
        /*0008*/ 	.byte	0x04, 0x17
        /*000a*/ 	.short	(.L_16 - .L_15)
.L_15:
        /*000c*/ 	.word	0x00000000
        /*0010*/ 	.short	0x000a
        /*0012*/ 	.short	0x0030
        /*0014*/ 	.byte	0x00, 0xf0, 0x11, 0x00


	//----- nvinfo : EIATTR_KPARAM_INFO
	.align		4
.L_16:
        /*0018*/ 	.byte	0x04, 0x17
        /*001a*/ 	.short	(.L_18 - .L_17)
.L_17:
        /*001c*/ 	.word	0x00000000
        /*0020*/ 	.short	0x0009
        /*0022*/ 	.short	0x002c
        /*0024*/ 	.byte	0x00, 0xf0, 0x11, 0x00


	//----- nvinfo : EIATTR_KPARAM_INFO
	.align		4
.L_18:
        /*0028*/ 	.byte	0x04, 0x17
        /*002a*/ 	.short	(.L_20 - .L_19)
.L_19:
        /*002c*/ 	.word	0x00000000
        /*0030*/ 	.short	0x0008
        /*0032*/ 	.short	0x0028
        /*0034*/ 	.byte	0x00, 0xf0, 0x11, 0x00


	//----- nvinfo : EIATTR_KPARAM_INFO
	.align		4
.L_20:
        /*0038*/ 	.byte	0x04, 0x17
        /*003a*/ 	.short	(.L_22 - .L_21)
.L_21:
        /*003c*/ 	.word	0x00000000
        /*0040*/ 	.short	0x0007
        /*0042*/ 	.short	0x0024
        /*0044*/ 	.byte	0x00, 0xf0, 0x11, 0x00


	//----- nvinfo : EIATTR_KPARAM_INFO
	.align		4
.L_22:
        /*0048*/ 	.byte	0x04, 0x17
        /*004a*/ 	.short	(.L_24 - .L_23)
.L_23:
        /*004c*/ 	.word	0x00000000
        /*0050*/ 	.short	0x0006
        /*0052*/ 	.short	0x0020
        /*0054*/ 	.byte	0x00, 0xf0, 0x11, 0x00


	//----- nvinfo : EIATTR_KPARAM_INFO
	.align		4
.L_24:
        /*0058*/ 	.byte	0x04, 0x17
        /*005a*/ 	.short	(.L_26 - .L_25)
.L_25:
        /*005c*/ 	.word	0x00000000
        /*0060*/ 	.short	0x0005
        /*0062*/ 	.short	0x001c
        /*0064*/ 	.byte	0x00, 0xf0, 0x11, 0x00


	//----- nvinfo : EIATTR_KPARAM_INFO
	.align		4
.L_26:
        /*0068*/ 	.byte	0x04, 0x17
        /*006a*/ 	.short	(.L_28 - .L_27)
.L_27:
        /*006c*/ 	.word	0x00000000
        /*0070*/ 	.short	0x0004
        /*0072*/ 	.short	0x0018
        /*0074*/ 	.byte	0x00, 0xf0, 0x11, 0x00


	//----- nvinfo : EIATTR_KPARAM_INFO
	.align		4
.L_28:
        /*0078*/ 	.byte	0x04, 0x17
        /*007a*/ 	.short	(.L_30 - .L_29)
.L_29:
        /*007c*/ 	.word	0x00000000
        /*0080*/ 	.short	0x0003
        /*0082*/ 	.short	0x0014
        /*0084*/ 	.byte	0x00, 0xf0, 0x11, 0x00


	//----- nvinfo : EIATTR_KPARAM_INFO
	.align		4
.L_30:
        /*0088*/ 	.byte	0x04, 0x17
        /*008a*/ 	.short	(.L_32 - .L_31)
.L_31:
        /*008c*/ 	.word	0x00000000
        /*0090*/ 	.short	0x0002
        /*0092*/ 	.short	0x0010
        /*0094*/ 	.byte	0x00, 0xf0, 0x11, 0x00


	//----- nvinfo : EIATTR_KPARAM_INFO
	.align		4
.L_32:
        /*0098*/ 	.byte	0x04, 0x17
        /*009a*/ 	.short	(.L_34 - .L_33)
.L_33:
        /*009c*/ 	.word	0x00000000
        /*00a0*/ 	.short	0x0001
        /*00a2*/ 	.short	0x0008
        /*00a4*/ 	.byte	0x00, 0xf5, 0x21, 0x00


	//----- nvinfo : EIATTR_KPARAM_INFO
	.align		4
.L_34:
        /*00a8*/ 	.byte	0x04, 0x17
        /*00aa*/ 	.short	(.L_36 - .L_35)
.L_35:
        /*00ac*/ 	.word	0x00000000
        /*00b0*/ 	.short	0x0000
        /*00b2*/ 	.short	0x0000
        /*00b4*/ 	.byte	0x00, 0xf5, 0x21, 0x00


	//----- nvinfo : EIATTR_SPARSE_MMA_MASK
	.align		4
.L_36:
        /*00b8*/ 	.byte	0x03, 0x50
        /*00ba*/ 	.short	0x0000


	//----- nvinfo : EIATTR_MAXREG_COUNT
	.align		4
        /*00bc*/ 	.byte	0x03, 0x1b
        /*00be*/ 	.short	0x00ff


	//----- nvinfo : EIATTR_MERCURY_ISA_VERSION
	.align		4
        /*00c0*/ 	.byte	0x03, 0x5f
        /*00c2*/ 	.short	0x0101


	//----- nvinfo : EIATTR_VRC_CTA_INIT_COUNT
	.align		4
        /*00c4*/ 	.byte	0x02, 0x4a
	.zero		1
	.zero		1


	//----- nvinfo : EIATTR_EXIT_INSTR_OFFSETS
	.align		4
        /*00c8*/ 	.byte	0x04, 0x1c
        /*00ca*/ 	.short	(.L_38 - .L_37)


	//   ....[0]....
.L_37:
        /*00cc*/ 	.word	0x000006c0


	//   ....[1]....
        /*00d0*/ 	.word	0x000006f0


	//   ....[2]....
        /*00d4*/ 	.word	0x000013f0


	//----- nvinfo : EIATTR_CRS_STACK_SIZE
	.align		4
.L_38:
        /*00d8*/ 	.byte	0x04, 0x1e
        /*00da*/ 	.short	(.L_40 - .L_39)
.L_39:
        /*00dc*/ 	.word	0x00000000


	//----- nvinfo : EIATTR_CBANK_PARAM_SIZE
	.align		4
.L_40:
        /*00e0*/ 	.byte	0x03, 0x19
        /*00e2*/ 	.short	0x0034


	//----- nvinfo : EIATTR_PARAM_CBANK
	.align		4
        /*00e4*/ 	.byte	0x04, 0x0a
        /*00e6*/ 	.short	(.L_42 - .L_41)
	.align		4
.L_41:
        /*00e8*/ 	.word	index@(.nv.constant0.calculate)
        /*00ec*/ 	.short	0x0380
        /*00ee*/ 	.short	0x0034


	//----- nvinfo : EIATTR_SW_WAR
	.align		4
.L_42:
        /*00f0*/ 	.byte	0x04, 0x36
        /*00f2*/ 	.short	(.L_44 - .L_43)
.L_43:
        /*00f4*/ 	.word	0x00000008
.L_44:


//--------------------- .nv.info.prepare          --------------------------
	.section	.nv.info.prepare,"",@"SHT_CUDA_INFO"
	.sectionflags	@""
	.align	4


	//----- nvinfo : EIATTR_CUDA_API_VERSION
	.align		4
        /*0000*/ 	.byte	0x04, 0x37
        /*0002*/ 	.short	(.L_46 - .L_45)
.L_45:
        /*0004*/ 	.word	0x00000082


	//----- nvinfo : EIATTR_KPARAM_INFO
	.align		4
.L_46:
        /*0008*/ 	.byte	0x04, 0x17
        /*000a*/ 	.short	(.L_48 - .L_47)
.L_47:
        /*000c*/ 	.word	0x00000000
        /*0010*/ 	.short	0x0009
        /*0012*/ 	.short	0x0030
        /*0014*/ 	.byte	0x00, 0xf0, 0x11, 0x00


	//----- nvinfo : EIATTR_KPARAM_INFO
	.align		4
.L_48:
        /*0018*/ 	.byte	0x04, 0x17
        /*001a*/ 	.short	(.L_50 - .L_49)
.L_49:
        /*001c*/ 	.word	0x00000000
        /*0020*/ 	.short	0x0008
        /*0022*/ 	.short	0x002c
        /*0024*/ 	.byte	0x00, 0xf0, 0x11, 0x00


	//----- nvinfo : EIATTR_KPARAM_INFO
	.align		4
.L_50:
        /*0028*/ 	.byte	0x04, 0x17
        /*002a*/ 	.short	(.L_52 - .L_51)
.L_51:
        /*002c*/ 	.word	0x00000000
        /*0030*/ 	.short	0x0007
        /*0032*/ 	.short	0x0028
        /*0034*/ 	.byte	0x00, 0xf0, 0x11, 0x00


	//----- nvinfo : EIATTR_KPARAM_INFO
	.align		4
.L_52:
        /*0038*/ 	.byte	0x04, 0x17
        /*003a*/ 	.short	(.L_54 - .L_53)
.L_53:
        /*003c*/ 	.word	0x00000000
        /*0040*/ 	.short	0x0006
        /*0042*/ 	.short	0x0024
        /*0044*/ 	.byte	0x00, 0xf0, 0x11, 0x00


	//----- nvinfo : EIATTR_KPARAM_INFO
	.align		4
.L_54:
        /*0048*/ 	.byte	0x04, 0x17
        /*004a*/ 	.short	(.L_56 - .L_55)
.L_55:
        /*004c*/ 	.word	0x00000000
        /*0050*/ 	.short	0x0005
        /*0052*/ 	.short	0x0020
        /*0054*/ 	.byte	0x00, 0xf0, 0x11, 0x00


	//----- nvinfo : EIATTR_KPARAM_INFO
	.align		4
.L_56:
        /*0058*/ 	.byte	0x04, 0x17
        /*005a*/ 	.short	(.L_58 - .L_57)
.L_57:
        /*005c*/ 	.word	0x00000000
        /*0060*/ 	.short	0x0004
        /*0062*/ 	.short	0x0018
        /*0064*/ 	.byte	0x00, 0xf5, 0x21, 0x00


	//----- nvinfo : EIATTR_KPARAM_INFO
	.align		4
.L_58:
        /*0068*/ 	.byte	0x04, 0x17
        /*006a*/ 	.short	(.L_60 - .L_59)
.L_59:
        /*006c*/ 	.word	0x00000000
        /*0070*/ 	.short	0x0003
        /*0072*/ 	.short	0x0014
        /*0074*/ 	.byte	0x00, 0xf0, 0x11, 0x00


	//----- nvinfo : EIATTR_KPARAM_INFO
	.align		4
.L_60:
        /*0078*/ 	.byte	0x04, 0x17
        /*007a*/ 	.short	(.L_62 - .L_61)
.L_61:
        /*007c*/ 	.word	0x00000000
        /*0080*/ 	.short	0x0002
        /*0082*/ 	.short	0x0010
        /*0084*/ 	.byte	0x00, 0xf0, 0x11, 0x00


	//----- nvinfo : EIATTR_KPARAM_INFO
	.align		4
.L_62:
        /*0088*/ 	.byte	0x04, 0x17
        /*008a*/ 	.short	(.L_64 - .L_63)
.L_63:
        /*008c*/ 	.word	0x00000000
        /*0090*/ 	.short	0x0001
        /*0092*/ 	.short	0x0008
        /*0094*/ 	.byte	0x00, 0xf5, 0x21, 0x00


	//----- nvinfo : EIATTR_KPARAM_INFO
	.align		4
.L_64:
        /*0098*/ 	.byte	0x04, 0x17
        /*009a*/ 	.short	(.L_66 - .L_65)
.L_65:
        /*009c*/ 	.word	0x00000000
        /*00a0*/ 	.short	0x0000
        /*00a2*/ 	.short	0x0000
        /*00a4*/ 	.byte	0x00, 0xf5, 0x21, 0x00


	//----- nvinfo : EIATTR_SPARSE_MMA_MASK
	.align		4
.L_66:
        /*00a8*/ 	.byte	0x03, 0x50
        /*00aa*/ 	.short	0x0000


	//----- nvinfo : EIATTR_MAXREG_COUNT
	.align		4
        /*00ac*/ 	.byte	0x03, 0x1b
        /*00ae*/ 	.short	0x00ff


	//----- nvinfo : EIATTR_MERCURY_ISA_VERSION
	.align		4
        /*00b0*/ 	.byte	0x03, 0x5f
        /*00b2*/ 	.short	0x0101


	//----- nvinfo : EIATTR_VRC_CTA_INIT_COUNT
	.align		4
        /*00b4*/ 	.byte	0x02, 0x4a
	.zero		1
	.zero		1


	//----- nvinfo : EIATTR_EXIT_INSTR_OFFSETS
	.align		4
        /*00b8*/ 	.byte	0x04, 0x1c
        /*00ba*/ 	.short	(.L_68 - .L_67)


	//   ....[0]....
.L_67:
        /*00bc*/ 	.word	0x00000090


	//   ....[1]....
        /*00c0*/ 	.word	0x000004e0


	//   ....[2]....
        /*00c4*/ 	.word	0x00000850


	//----- nvinfo : EIATTR_CRS_STACK_SIZE
	.align		4
.L_68:
        /*00c8*/ 	.byte	0x04, 0x1e
        /*00ca*/ 	.short	(.L_70 - .L_69)
.L_69:
        /*00cc*/ 	.word	0x00000000


	//----- nvinfo : EIATTR_CBANK_PARAM_SIZE
	.align		4
.L_70:
        /*00d0*/ 	.byte	0x03, 0x19
        /*00d2*/ 	.short	0x0034


	//----- nvinfo : EIATTR_PARAM_CBANK
	.align		4
        /*00d4*/ 	.byte	0x04, 0x0a
        /*00d6*/ 	.short	(.L_72 - .L_71)
	.align		4
.L_71:
        /*00d8*/ 	.word	index@(.nv.constant0.prepare)
        /*00dc*/ 	.short	0x0380
        /*00de*/ 	.short	0x0034


	//----- nvinfo : EIATTR_SW_WAR
	.align		4
.L_72:
        /*00e0*/ 	.byte	0x04, 0x36
        /*00e2*/ 	.short	(.L_74 - .L_73)
.L_73:
        /*00e4*/ 	.word	0x00000008
.L_74:


//--------------------- .nv.callgraph             --------------------------
	.section	.nv.callgraph,"",@"SHT_CUDA_CALLGRAPH"
	.align	4
	.sectionentsize	8
	.align		4
        /*0000*/ 	.word	0x00000000
	.align		4
        /*0004*/ 	.word	0xffffffff
	.align		4
        /*0008*/ 	.word	0x00000000
	.align		4
        /*000c*/ 	.word	0xfffffffe
	.align		4
        /*0010*/ 	.word	0x00000000
	.align		4
        /*0014*/ 	.word	0xfffffffd
	.align		4
        /*0018*/ 	.word	0x00000000
	.align		4
        /*001c*/ 	.word	0xfffffffc


//--------------------- .nv.constant4             --------------------------
	.section	.nv.constant4,"a",@progbits
	.align	8
	.align		8
.nv.constant4:
        /*0000*/ 	.dword	__cudart_i2opi_f


//--------------------- .text.calculate           --------------------------
	.section	.text.calculate,"ax",@progbits
	.align	128
        .global         calculate
        .type           calculate,@function
        .size           calculate,(.L_x_14 - calculate)
        .other          calculate,@"STO_CUDA_ENTRY STV_DEFAULT"
calculate:
.text.calculate:
[----:B------:R-:W-:Y:S08]  /*0000*/  LDC R1, c[0x0][0x37c] ;  /* 0x0000df00ff017b82 */ /* 0x000ff00000000800 */
[----:B------:R-:W0:Y:S01]  /*0010*/  LDC R3, c[0x0][0x39c] ;  /* 0x0000e700ff037b82 */ /* 0x000e220000000800 */
[----:B------:R-:W1:Y:S01]  /*0020*/  S2R R11, SR_TID.X ;  /* 0x00000000000b7919 */ /* 0x000e620000002100 */
[----:B------:R-:W2:Y:S06]  /*0030*/  LDCU.64 UR4, c[0x0][0x358] ;  /* 0x00006b00ff0477ac */ /* 0x000eac0008000a00 */
[----:B------:R-:W1:Y:S08]  /*0040*/  S2UR UR6, SR_CTAID.X ;  /* 0x00000000000679c3 */ /* 0x000e700000002500 */
[----:B------:R-:W1:Y:S01]  /*0050*/  LDC R12, c[0x0][0x360] ;  /* 0x0000d800ff0c7b82 */ /* 0x000e620000000800 */
[----:B0-----:R-:W-:-:S07]  /*0060*/  FMUL R4, R3, 0.63661974668502807617 ;  /* 0x3f22f98303047820 */ /* 0x001fce0000400000 */
[----:B------:R-:W0:Y:S01]  /*0070*/  LDC R2, c[0x0][0x394] ;  /* 0x0000e500ff027b82 */ /* 0x000e220000000800 */
[----:B------:R-:W-:Y:S01]  /*0080*/  FSETP.GE.AND P0, PT, |R3|, 105615, PT ;  /* 0x47ce47800300780b */ /* 0x000fe20003f06200 */
[----:B------:R-:W3:Y:S01]  /*0090*/  F2I.NTZ R8, R4 ;  /* 0x0000000400087305 */ /* 0x000ee20000203100 */
[----:B-1----:R-:W-:Y:S01]  /*00a0*/  IMAD R11, R12, UR6, R11 ;  /* 0x000000060c0b7c24 */ /* 0x002fe2000f8e020b */
[----:B---3--:R-:W-:-:S05]  /*00b0*/  I2FP.F32.S32 R0, R8 ;  /* 0x0000000800007245 */ /* 0x008fca0000201400 */
[----:B------:R-:W-:Y:S01]  /*00c0*/  FFMA R5, R0, -1.5707962512969970703, R3 ;  /* 0xbfc90fda00057823 */ /* 0x000fe20000000003 */
[----:B0-----:R-:W-:-:S03]  /*00d0*/  IMAD.SHL.U32 R10, R2, 0x2, RZ ;  /* 0x00000002020a7824 */ /* 0x001fc600078e00ff */
[----:B------:R-:W-:-:S04]  /*00e0*/  FFMA R5, R0, -7.5497894158615963534e-08, R5 ;  /* 0xb3a2216800057823 */ /* 0x000fc80000000005 */
[----:B------:R-:W-:Y:S01]  /*00f0*/  FFMA R0, R0, -5.3903029534742383927e-15, R5 ;  /* 0xa7c234c500007823 */ /* 0x000fe20000000005 */
[----:B--2---:R-:W-:Y:S06]  /*0100*/  @!P0 BRA `(.L_x_0) ;  /* 0x0000000400648947 */ /* 0x004fec0003800000 */
[----:B------:R-:W-:-:S13]  /*0110*/  FSETP.NEU.AND P0, PT, |R3|, +INF , PT ;  /* 0x7f8000000300780b */ /* 0x000fda0003f0d200 */
[----:B------:R-:W-:Y:S01]  /*0120*/  @!P0 FMUL R0, RZ, R3 ;  /* 0x00000003ff008220 */ /* 0x000fe20000400000 */
[----:B------:R-:W-:Y:S01]  /*0130*/  @!P0 IMAD.MOV.U32 R8, RZ, RZ, RZ ;  /* 0x000000ffff088224 */ /* 0x000fe200078e00ff */
[----:B------:R-:W-:Y:S06]  /*0140*/  @!P0 BRA `(.L_x_0) ;  /* 0x0000000400548947 */ /* 0x000fec0003800000 */
[----:B------:R-:W0:Y:S01]  /*0150*/  LDC.64 R4, c[0x4][RZ] ;  /* 0x01000000ff047b82 */ /* 0x000e220000000a00 */
[----:B------:R-:W-:Y:S02]  /*0160*/  IMAD.SHL.U32 R0, R3, 0x100, RZ ;  /* 0x0000010003007824 */ /* 0x000fe400078e00ff */
[----:B------:R-:W-:Y:S02]  /*0170*/  HFMA2 R23, -RZ, RZ, 0, 0 ;  /* 0x00000000ff177431 */ /* 0x000fe400000001ff */
[----:B------:R-:W-:Y:S02]  /*0180*/  IMAD.MOV.U32 R9, RZ, RZ, RZ ;  /* 0x000000ffff097224 */ /* 0x000fe400078e00ff */
[----:B------:R-:W-:Y:S01]  /*0190*/  IMAD.MOV.U32 R13, RZ, RZ, RZ ;  /* 0x000000ffff0d7224 */ /* 0x000fe200078e00ff */
[----:B------:R-:W-:-:S07]  /*01a0*/  LOP3.LUT R8, R0, 0x80000000, RZ, 0xfc, !PT ;  /* 0x8000000000087812 */ /* 0x000fce00078efcff */
.L_x_1:
[----:B0-----:R-:W-:-:S05]  /*01b0*/  IMAD.WIDE.U32 R14, R13, 0x4, R4 ;  /* 0x000000040d0e7825 */ /* 0x001fca00078e0004 */
[----:B------:R-:W2:Y:S01]  /*01c0*/  LDG.E.CONSTANT R7, desc[UR4][R14.64] ;  /* 0x000000040e077981 */ /* 0x000ea2000c1e9900 */
[C---:B------:R-:W-:Y:S02]  /*01d0*/  IMAD.SHL.U32 R16, R13.reuse, 0x4, RZ ;  /* 0x000000040d107824 */ /* 0x040fe400078e00ff */
[----:B------:R-:W-:-:S03]  /*01e0*/  VIADD R13, R13, 0x1 ;  /* 0x000000010d0d7836 */ /* 0x000fc60000000000 */
[C---:B------:R-:W-:Y:S02]  /*01f0*/  ISETP.EQ.AND P0, PT, R16.reuse, RZ, PT ;  /* 0x000000ff1000720c */ /* 0x040fe40003f02270 */
[C---:B------:R-:W-:Y:S02]  /*0200*/  ISETP.EQ.AND P5, PT, R16.reuse, 0x4, PT ;  /* 0x000000041000780c */ /* 0x040fe40003fa2270 */
[C---:B------:R-:W-:Y:S02]  /*0210*/  ISETP.EQ.AND P4, PT, R16.reuse, 0x8, PT ;  /* 0x000000081000780c */ /* 0x040fe40003f82270 */
[C---:B------:R-:W-:Y:S02]  /*0220*/  ISETP.EQ.AND P3, PT, R16.reuse, 0xc, PT ;  /* 0x0000000c1000780c */ /* 0x040fe40003f62270 */
[C---:B------:R-:W-:Y:S02]  /*0230*/  ISETP.EQ.AND P2, PT, R16.reuse, 0x10, PT ;  /* 0x000000101000780c */ /* 0x040fe40003f42270 */
[----:B------:R-:W-:Y:S01]  /*0240*/  ISETP.EQ.AND P1, PT, R16, 0x14, PT ;  /* 0x000000141000780c */ /* 0x000fe20003f22270 */
[----:B--2---:R-:W-:-:S03]  /*0250*/  IMAD.WIDE.U32 R6, R7, R8, RZ ;  /* 0x0000000807067225 */ /* 0x004fc600078e00ff */
[----:B------:R-:W-:-:S04]  /*0260*/  IADD3 R6, P6, PT, R6, R9, RZ ;  /* 0x0000000906067210 */ /* 0x000fc80007fde0ff */
[-C--:B------:R-:W-:Y:S01]  /*0270*/  @P0 MOV R0, R6.reuse ;  /* 0x0000000600000202 */ /* 0x080fe20000000f00 */
[----:B------:R-:W-:Y:S01]  /*0280*/  IMAD.X R9, R7, 0x1, R23, P6 ;  /* 0x0000000107097824 */ /* 0x000fe200030e0617 */
[----:B------:R-:W-:Y:S01]  /*0290*/  ISETP.NE.AND P6, PT, R13, 0x6, PT ;  /* 0x000000060d00780c */ /* 0x000fe20003fc5270 */
[--C-:B------:R-:W-:Y:S02]  /*02a0*/  @P5 IMAD.MOV.U32 R21, RZ, RZ, R6.reuse ;  /* 0x000000ffff155224 */ /* 0x100fe400078e0006 */
[----:B------:R-:W-:Y:S01]  /*02b0*/  @P1 MOV R17, R6 ;  /* 0x0000000600111202 */ /* 0x000fe20000000f00 */
[--C-:B------:R-:W-:Y:S02]  /*02c0*/  @P4 IMAD.MOV.U32 R20, RZ, RZ, R6.reuse ;  /* 0x000000ffff144224 */ /* 0x100fe400078e0006 */
[--C-:B------:R-:W-:Y:S02]  /*02d0*/  @P3 IMAD.MOV.U32 R19, RZ, RZ, R6.reuse ;  /* 0x000000ffff133224 */ /* 0x100fe400078e0006 */
[----:B------:R-:W-:-:S05]  /*02e0*/  @P2 IMAD.MOV.U32 R18, RZ, RZ, R6 ;  /* 0x000000ffff122224 */ /* 0x000fca00078e0006 */
[----:B------:R-:W-:Y:S05]  /*02f0*/  @P6 BRA `(.L_x_1) ;  /* 0xfffffffc00ac6947 */ /* 0x000fea000383ffff */
[----:B------:R-:W-:-:S04]  /*0300*/  SHF.R.U32.HI R4, RZ, 0x17, R3 ;  /* 0x00000017ff047819 */ /* 0x000fc80000011603 */
[C---:B------:R-:W-:Y:S02]  /*0310*/  LOP3.LUT R5, R4.reuse, 0xe0, RZ, 0xc0, !PT ;  /* 0x000000e004057812 */ /* 0x040fe400078ec0ff */
[----:B------:R-:W-:-:S03]  /*0320*/  LOP3.LUT P6, RZ, R4, 0x1f, RZ, 0xc0, !PT ;  /* 0x0000001f04ff7812 */ /* 0x000fc600078cc0ff */
[----:B------:R-:W-:-:S05]  /*0330*/  VIADD R5, R5, 0xffffff80 ;  /* 0xffffff8005057836 */ /* 0x000fca0000000000 */
[----:B------:R-:W-:-:S05]  /*0340*/  SHF.R.U32.HI R5, RZ, 0x5, R5 ;  /* 0x00000005ff057819 */ /* 0x000fca0000011605 */
[----:B------:R-:W-:-:S05]  /*0350*/  IMAD.U32 R7, R5, -0x4, RZ ;  /* 0xfffffffc05077824 */ /* 0x000fca00078e00ff */
[C---:B------:R-:W-:Y:S02]  /*0360*/  ISETP.EQ.AND P3, PT, R7.reuse, -0x18, PT ;  /* 0xffffffe80700780c */ /* 0x040fe40003f62270 */
[C---:B------:R-:W-:Y:S02]  /*0370*/  ISETP.EQ.AND P4, PT, R7.reuse, -0x14, PT ;  /* 0xffffffec0700780c */ /* 0x040fe40003f82270 */
[C---:B------:R-:W-:Y:S02]  /*0380*/  ISETP.EQ.AND P2, PT, R7.reuse, -0x10, PT ;  /* 0xfffffff00700780c */ /* 0x040fe40003f42270 */
[C---:B------:R-:W-:Y:S02]  /*0390*/  ISETP.EQ.AND P1, PT, R7.reuse, -0xc, PT ;  /* 0xfffffff40700780c */ /* 0x040fe40003f22270 */
[C---:B------:R-:W-:Y:S02]  /*03a0*/  ISETP.EQ.AND P0, PT, R7.reuse, -0x8, PT ;  /* 0xfffffff80700780c */ /* 0x040fe40003f02270 */
[----:B------:R-:W-:-:S03]  /*03b0*/  ISETP.EQ.AND P5, PT, R7, RZ, PT ;  /* 0x000000ff0700720c */ /* 0x000fc60003fa2270 */
[----:B------:R-:W-:Y:S01]  /*03c0*/  @P3 IMAD.MOV.U32 R5, RZ, RZ, R0 ;  /* 0x000000ffff053224 */ /* 0x000fe200078e0000 */
[C---:B------:R-:W-:Y:S01]  /*03d0*/  ISETP.EQ.AND P3, PT, R7.reuse, -0x4, PT ;  /* 0xfffffffc0700780c */ /* 0x040fe20003f62270 */
[----:B------:R-:W-:Y:S01]  /*03e0*/  @P4 IMAD.MOV.U32 R5, RZ, RZ, R21 ;  /* 0x000000ffff054224 */ /* 0x000fe200078e0015 */
[----:B------:R-:W-:Y:S01]  /*03f0*/  @P4 MOV R6, R0 ;  /* 0x0000000000064202 */ /* 0x000fe20000000f00 */
[----:B------:R-:W-:Y:S01]  /*0400*/  @P2 IMAD.MOV.U32 R5, RZ, RZ, R20 ;  /* 0x000000ffff052224 */ /* 0x000fe200078e0014 */
[----:B------:R-:W-:Y:S01]  /*0410*/  ISETP.EQ.AND P4, PT, R7, 0x4, PT ;  /* 0x000000040700780c */ /* 0x000fe20003f82270 */
[----:B------:R-:W-:Y:S02]  /*0420*/  @P1 IMAD.MOV.U32 R5, RZ, RZ, R19 ;  /* 0x000000ffff051224 */ /* 0x000fe400078e0013 */
[----:B------:R-:W-:Y:S02]  /*0430*/  @P0 IMAD.MOV.U32 R5, RZ, RZ, R18 ;  /* 0x000000ffff050224 */ /* 0x000fe400078e0012 */
[----:B------:R-:W-:Y:S01]  /*0440*/  @P2 IMAD.MOV.U32 R6, RZ, RZ, R21 ;  /* 0x000000ffff062224 */ /* 0x000fe200078e0015 */
[----:B------:R-:W-:Y:S01]  /*0450*/  @P1 MOV R6, R20 ;  /* 0x0000001400061202 */ /* 0x000fe20000000f00 */
[----:B------:R-:W-:-:S02]  /*0460*/  @P0 IMAD.MOV.U32 R6, RZ, RZ, R19 ;  /* 0x000000ffff060224 */ /* 0x000fc400078e0013 */
[----:B------:R-:W-:Y:S01]  /*0470*/  @P3 IMAD.MOV.U32 R5, RZ, RZ, R17 ;  /* 0x000000ffff053224 */ /* 0x000fe200078e0011 */
[----:B------:R-:W-:Y:S01]  /*0480*/  @P3 MOV R6, R18 ;  /* 0x0000001200063202 */ /* 0x000fe20000000f00 */
[----:B------:R-:W-:Y:S02]  /*0490*/  @P5 IMAD.MOV.U32 R5, RZ, RZ, R9 ;  /* 0x000000ffff055224 */ /* 0x000fe400078e0009 */
[----:B------:R-:W-:Y:S01]  /*04a0*/  @P5 IMAD.MOV.U32 R6, RZ, RZ, R17 ;  /* 0x000000ffff065224 */ /* 0x000fe200078e0011 */
[----:B------:R-:W-:Y:S01]  /*04b0*/  @P4 MOV R6, R9 ;  /* 0x0000000900064202 */ /* 0x000fe20000000f00 */
[----:B------:R-:W-:Y:S01]  /*04c0*/  IMAD.MOV.U32 R13, RZ, RZ, R5 ;  /* 0x000000ffff0d7224 */ /* 0x000fe200078e0005 */
[----:B------:R-:W-:Y:S06]  /*04d0*/  @!P6 BRA `(.L_x_2) ;  /* 0x000000000028e947 */ /* 0x000fec0003800000 */
[----:B------:R-:W-:Y:S01]  /*04e0*/  @P1 IMAD.MOV.U32 R0, RZ, RZ, R21 ;  /* 0x000000ffff001224 */ /* 0x000fe200078e0015 */
[----:B------:R-:W-:Y:S01]  /*04f0*/  LOP3.LUT R4, R4, 0x1f, RZ, 0xc0, !PT ;  /* 0x0000001f04047812 */ /* 0x000fe200078ec0ff */
[----:B------:R-:W-:Y:S01]  /*0500*/  @P0 IMAD.MOV.U32 R0, RZ, RZ, R20 ;  /* 0x000000ffff000224 */ /* 0x000fe200078e0014 */
[----:B------:R-:W-:Y:S02]  /*0510*/  ISETP.EQ.AND P0, PT, R7, 0x8, PT ;  /* 0x000000080700780c */ /* 0x000fe40003f02270 */
[----:B------:R-:W-:Y:S01]  /*0520*/  @P3 MOV R0, R19 ;  /* 0x0000001300003202 */ /* 0x000fe20000000f00 */
[----:B------:R-:W-:Y:S01]  /*0530*/  @P5 IMAD.MOV.U32 R0, RZ, RZ, R18 ;  /* 0x000000ffff005224 */ /* 0x000fe200078e0012 */
[----:B------:R-:W-:Y:S01]  /*0540*/  SHF.L.W.U32.HI R13, R6, R4, R13 ;  /* 0x00000004060d7219 */ /* 0x000fe20000010e0d */
[----:B------:R-:W-:-:S08]  /*0550*/  @P4 IMAD.MOV.U32 R0, RZ, RZ, R17 ;  /* 0x000000ffff004224 */ /* 0x000fd000078e0011 */
[----:B------:R-:W-:-:S05]  /*0560*/  @P0 IMAD.MOV.U32 R0, RZ, RZ, R9 ;  /* 0x000000ffff000224 */ /* 0x000fca00078e0009 */
[----:B------:R-:W-:-:S07]  /*0570*/  SHF.L.W.U32.HI R6, R0, R4, R6 ;  /* 0x0000000400067219 */ /* 0x000fce0000010e06 */
.L_x_2:
[C---:B------:R-:W-:Y:S01]  /*0580*/  SHF.L.W.U32.HI R0, R6.reuse, 0x2, R13 ;  /* 0x0000000206007819 */ /* 0x040fe20000010e0d */
[----:B------:R-:W-:Y:S01]  /*0590*/  UMOV UR6, 0x54442d19 ;  /* 0x54442d1900067882 */ /* 0x000fe20000000000 */
[----:B------:R-:W-:Y:S01]  /*05a0*/  SHF.L.U32 R6, R6, 0x2, RZ ;  /* 0x0000000206067819 */ /* 0x000fe200000006ff */
[----:B------:R-:W-:Y:S01]  /*05b0*/  UMOV UR7, 0x3bf921fb ;  /* 0x3bf921fb00077882 */ /* 0x000fe20000000000 */
[----:B------:R-:W-:Y:S02]  /*05c0*/  SHF.R.S32.HI R5, RZ, 0x1f, R0 ;  /* 0x0000001fff057819 */ /* 0x000fe40000011400 */
[----:B------:R-:W-:Y:S02]  /*05d0*/  ISETP.GE.AND P0, PT, R3, RZ, PT ;  /* 0x000000ff0300720c */ /* 0x000fe40003f06270 */
[C---:B------:R-:W-:Y:S02]  /*05e0*/  LOP3.LUT R6, R5.reuse, R6, RZ, 0x3c, !PT ;  /* 0x0000000605067212 */ /* 0x040fe400078e3cff */
[----:B------:R-:W-:-:S02]  /*05f0*/  LOP3.LUT R7, R5, R0, RZ, 0x3c, !PT ;  /* 0x0000000005077212 */ /* 0x000fc400078e3cff */
[----:B------:R-:W-:Y:S02]  /*0600*/  SHF.R.U32.HI R8, RZ, 0x1e, R13 ;  /* 0x0000001eff087819 */ /* 0x000fe4000001160d */
[----:B------:R-:W0:Y:S01]  /*0610*/  I2F.F64.S64 R4, R6 ;  /* 0x0000000600047312 */ /* 0x000e220000301c00 */
[C---:B------:R-:W-:Y:S02]  /*0620*/  LOP3.LUT R3, R0.reuse, R3, RZ, 0x3c, !PT ;  /* 0x0000000300037212 */ /* 0x040fe400078e3cff */
[----:B------:R-:W-:Y:S02]  /*0630*/  LEA.HI R8, R0, R8, RZ, 0x1 ;  /* 0x0000000800087211 */ /* 0x000fe400078f08ff */
[----:B------:R-:W-:-:S03]  /*0640*/  ISETP.GE.AND P1, PT, R3, RZ, PT ;  /* 0x000000ff0300720c */ /* 0x000fc60003f26270 */
[----:B------:R-:W-:-:S04]  /*0650*/  IMAD.MOV R0, RZ, RZ, -R8 ;  /* 0x000000ffff007224 */ /* 0x000fc800078e0a08 */
[----:B------:R-:W-:Y:S01]  /*0660*/  @!P0 IMAD.MOV.U32 R8, RZ, RZ, R0 ;  /* 0x000000ffff088224 */ /* 0x000fe200078e0000 */
[----:B0-----:R-:W-:-:S10]  /*0670*/  DMUL R4, R4, UR6 ;  /* 0x0000000604047c28 */ /* 0x001fd40008000000 */
[----:B------:R-:W0:Y:S02]  /*0680*/  F2F.F32.F64 R4, R4 ;  /* 0x0000000400047310 */ /* 0x000e240000301000 */
[----:B0-----:R-:W-:-:S07]  /*0690*/  FSEL R0, -R4, R4, !P1 ;  /* 0x0000000404007208 */ /* 0x001fce0004800100 */
.L_x_0:
[----:B------:R-:W0:Y:S02]  /*06a0*/  LDCU UR6, c[0x0][0x390] ;  /* 0x00007200ff0677ac */ /* 0x000e240008000800 */
[----:B0-----:R-:W-:-:S13]  /*06b0*/  ISETP.GE.AND P0, PT, R11, UR6, PT ;  /* 0x000000060b007c0c */ /* 0x001fda000bf06270 */
[----:B------:R-:W-:Y:S05]  /*06c0*/  @P0 EXIT ;  /* 0x000000000000094d */ /* 0x000fea0003800000 */
[----:B------:R-:W-:Y:S01]  /*06d0*/  ISETP.GE.AND P0, PT, R2, 0x2, PT ;  /* 0x000000020200780c */ /* 0x000fe20003f06270 */
[----:B------:R-:W-:-:S12]  /*06e0*/  IMAD.MOV.U32 R6, RZ, RZ, 0x37cbac00 ;  /* 0x37cbac00ff067424 */ /* 0x000fd800078e00ff */
[----:B------:R-:W-:Y:S05]  /*06f0*/  @!P0 EXIT ;  /* 0x000000000000894d */ /* 0x000fea0003800000 */
[----:B------:R-:W-:Y:S01]  /*0700*/  FMUL R3, R0, R0 ;  /* 0x0000000000037220 */ /* 0x000fe20000400000 */
[----:B------:R-:W0:Y:S01]  /*0710*/  LDC.64 R4, c[0x0][0x3a8] ;  /* 0x0000ea00ff047b82 */ /* 0x000e220000000a00 */
[----:B------:R-:W-:Y:S01]  /*0720*/  MOV R14, 0x394d4153 ;  /* 0x394d4153000e7802 */ /* 0x000fe20000000f00 */
[----:B------:R-:W1:Y:S01]  /*0730*/  LDCU UR6, c[0x0][0x3a4] ;  /* 0x00007480ff0677ac */ /* 0x000e620008000800 */
[C---:B------:R-:W-:Y:S01]  /*0740*/  FFMA R6, R3.reuse, R6, -0.0013887860113754868507 ;  /* 0xbab607ed03067423 */ /* 0x040fe20000000006 */
[C---:B------:R-:W-:Y:S01]  /*0750*/  FFMA R7, R3.reuse, R0, RZ ;  /* 0x0000000003077223 */ /* 0x040fe200000000ff */
[C---:B------:R-:W-:Y:S01]  /*0760*/  LOP3.LUT R9, R8.reuse, 0x1, RZ, 0xc0, !PT ;  /* 0x0000000108097812 */ /* 0x040fe200078ec0ff */
[C---:B------:R-:W-:Y:S01]  /*0770*/  FFMA R14, R3.reuse, -R14, 0.0083327032625675201416 ;  /* 0x3c0885e4030e7423 */ /* 0x040fe2000000080e */
[C---:B------:R-:W-:Y:S01]  /*0780*/  FFMA R6, R3.reuse, R6, 0.041666727513074874878 ;  /* 0x3d2aaabb03067423 */ /* 0x040fe20000000006 */
[C---:B------:R-:W-:Y:S01]  /*0790*/  LOP3.LUT P1, RZ, R8.reuse, 0x2, RZ, 0xc0, !PT ;  /* 0x0000000208ff7812 */ /* 0x040fe2000782c0ff */
[----:B------:R-:W2:Y:S01]  /*07a0*/  LDCU UR7, c[0x0][0x398] ;  /* 0x00007300ff0777ac */ /* 0x000ea20008000800 */
[C---:B------:R-:W-:Y:S01]  /*07b0*/  FFMA R14, R3.reuse, R14, -0.16666662693023681641 ;  /* 0xbe2aaaa8030e7423 */ /* 0x040fe2000000000e */
[----:B------:R-:W-:Y:S01]  /*07c0*/  FFMA R6, R3, R6, -0.4999999701976776123 ;  /* 0xbeffffff03067423 */ /* 0x000fe20000000006 */
[----:B------:R-:W-:Y:S01]  /*07d0*/  ISETP.NE.U32.AND P0, PT, R9, 0x1, PT ;  /* 0x000000010900780c */ /* 0x000fe20003f05070 */
[----:B------:R-:W3:Y:S01]  /*07e0*/  LDCU UR12, c[0x0][0x3a8] ;  /* 0x00007500ff0c77ac */ /* 0x000ee20008000800 */
[----:B------:R-:W-:Y:S01]  /*07f0*/  FFMA R7, R7, R14, R0 ;  /* 0x0000000e07077223 */ /* 0x000fe20000000000 */
[----:B------:R-:W-:Y:S01]  /*0800*/  FFMA R6, R3, R6, 1 ;  /* 0x3f80000003067423 */ /* 0x000fe20000000006 */
[----:B------:R-:W-:Y:S01]  /*0810*/  VIADD R3, R8, 0x1 ;  /* 0x0000000108037836 */ /* 0x000fe20000000000 */
[----:B------:R-:W-:Y:S01]  /*0820*/  LEA R0, R2, 0x1, 0x1 ;  /* 0x0000000102007811 */ /* 0x000fe200078e08ff */
[----:B------:R-:W4:Y:S02]  /*0830*/  LDCU UR8, c[0x0][0x3a0] ;  /* 0x00007400ff0877ac */ /* 0x000f240008000800 */
[----:B------:R-:W-:-:S02]  /*0840*/  FSEL R16, R6, R7, !P0 ;  /* 0x0000000706107208 */ /* 0x000fc40004000000 */
[----:B------:R-:W-:Y:S01]  /*0850*/  VIMNMX R0, PT, PT, R0, 0x5, !PT ;  /* 0x0000000500007848 */ /* 0x000fe20007fe0100 */
[----:B------:R-:W0:Y:S01]  /*0860*/  LDCU UR9, c[0x0][0x3b0] ;  /* 0x00007600ff0977ac */ /* 0x000e220008000800 */
[----:B------:R-:W-:Y:S01]  /*0870*/  LOP3.LUT P2, RZ, R3, 0x2, RZ, 0xc0, !PT ;  /* 0x0000000203ff7812 */ /* 0x000fe2000784c0ff */
[----:B0-----:R-:W-:Y:S01]  /*0880*/  FADD R13, R4, R5 ;  /* 0x00000005040d7221 */ /* 0x001fe20000000000 */
[----:B------:R-:W-:Y:S01]  /*0890*/  FSEL R6, R7, R6, !P0 ;  /* 0x0000000607067208 */ /* 0x000fe20004000000 */
[----:B-1----:R-:W-:Y:S01]  /*08a0*/  FADD R14, -R5, UR6 ;  /* 0x00000006050e7e21 */ /* 0x002fe20008000100 */
[----:B------:R-:W-:Y:S01]  /*08b0*/  FSEL R16, R16, -R16, !P1 ;  /* 0x8000001010107208 */ /* 0x000fe20004800000 */
[----:B------:R-:W-:Y:S01]  /*08c0*/  VIADD R24, R0, 0xfffffffc ;  /* 0xfffffffc00187836 */ /* 0x000fe20000000000 */
[----:B------:R-:W-:Y:S01]  /*08d0*/  FSEL R17, R6, -R6, !P2 ;  /* 0x8000000606117208 */ /* 0x000fe20005000000 */
[----:B--234-:R-:W0:Y:S06]  /*08e0*/  LDCU.64 UR10, c[0x0][0x380] ;  /* 0x00007000ff0a77ac */ /* 0x01ce2c0008000a00 */
.L_x_7:
[----:B-1-3--:R-:W1:Y:S01]  /*08f0*/  LDC.64 R2, c[0x0][0x380] ;  /* 0x0000e000ff027b82 */ /* 0x00ae620000000a00 */
[----:B------:R-:W-:-:S07]  /*0900*/  IMAD R19, R10, R11, R11 ;  /* 0x0000000b0a137224 */ /* 0x000fce00078e020b */
[----:B--2---:R-:W2:Y:S01]  /*0910*/  LDC.64 R4, c[0x0][0x388] ;  /* 0x0000e200ff047b82 */ /* 0x004ea20000000a00 */
[----:B-1----:R-:W-:-:S05]  /*0920*/  IMAD.WIDE R2, R19, 0x4, R2 ;  /* 0x0000000413027825 */ /* 0x002fca00078e0202 */
[----:B-----5:R1:W5:Y:S01]  /*0930*/  LDG.E R18, desc[UR4][R2.64] ;  /* 0x0000000402127981 */ /* 0x020362000c1e1900 */
[----:B--2---:R-:W-:-:S05]  /*0940*/  IMAD.WIDE R4, R11, 0x4, R4 ;  /* 0x000000040b047825 */ /* 0x004fca00078e0204 */
[----:B------:R1:W5:Y:S01]  /*0950*/  LDG.E R15, desc[UR4][R4.64] ;  /* 0x00000004040f7981 */ /* 0x000362000c1e1900 */
[----:B------:R-:W-:Y:S01]  /*0960*/  ISETP.GE.AND P0, PT, R10, 0x9, PT ;  /* 0x000000090a00780c */ /* 0x000fe20003f06270 */
[----:B------:R-:W-:Y:S01]  /*0970*/  IMAD.MOV.U32 R21, RZ, RZ, 0x3 ;  /* 0x00000003ff157424 */ /* 0x000fe200078e00ff */
[----:B------:R-:W-:-:S11]  /*0980*/  SHF.R.S32.HI R20, RZ, 0x1f, R19 ;  /* 0x0000001fff147819 */ /* 0x000fd60000011413 */
[----:B-1----:R-:W-:Y:S05]  /*0990*/  @!P0 BRA `(.L_x_3) ;  /* 0x0000000400548947 */ /* 0x002fea0003800000 */
[----:B------:R-:W-:Y:S01]  /*09a0*/  LEA.HI R6, R24, 0x1, RZ, 0x1f ;  /* 0x0000000118067811 */ /* 0x000fe200078ff8ff */
[----:B------:R-:W-:-:S03]  /*09b0*/  HFMA2 R21, -RZ, RZ, 0, 2.98023223876953125e-07 ;  /* 0x00000005ff157431 */ /* 0x000fc600000001ff */
[----:B------:R-:W-:-:S05]  /*09c0*/  LOP3.LUT R6, R6, 0x7ffffffc, RZ, 0xc0, !PT ;  /* 0x7ffffffc06067812 */ /* 0x000fca00078ec0ff */
[----:B------:R-:W-:-:S07]  /*09d0*/  IMAD.MOV R22, RZ, RZ, -R6 ;  /* 0x000000ffff167224 */ /* 0x000fce00078e0a06 */
.L_x_4:
[----:B------:R-:W-:-:S04]  /*09e0*/  VIADD R23, R21, 0xfffffffe ;  /* 0xfffffffe15177836 */ /* 0x000fc80000000000 */
[----:B-1----:R-:W-:-:S05]  /*09f0*/  IMAD.WIDE R6, R23, 0x4, R2 ;  /* 0x0000000417067825 */ /* 0x002fca00078e0202 */
[----:B------:R-:W2:Y:S04]  /*0a00*/  LDG.E R9, desc[UR4][R6.64+-0x8] ;  /* 0xfffff80406097981 */ /* 0x000ea8000c1e1900 */
[----:B------:R-:W3:Y:S01]  /*0a10*/  LDG.E R25, desc[UR4][R6.64+-0x4] ;  /* 0xfffffc0406197981 */ /* 0x000ee2000c1e1900 */
[----:B------:R-:W-:Y:S02]  /*0a20*/  PLOP3.LUT P3, PT, PT, PT, PT, 0x8, 0x80 ;  /* 0x000000000080781c */ /* 0x000fe40003f6e170 */
[----:B-----5:R-:W-:Y:S01]  /*0a30*/  ISETP.NE.AND P0, PT, R15, RZ, PT ;  /* 0x000000ff0f00720c */ /* 0x020fe20003f05270 */
[----:B--2---:R-:W-:Y:S01]  /*0a40*/  FFMA R9, R16, UR7, R9 ;  /* 0x0000000710097c23 */ /* 0x004fe20008000009 */
[----:B---3--:R-:W-:-:S04]  /*0a50*/  FFMA R8, R18, UR8, R25 ;  /* 0x0000000812087c23 */ /* 0x008fc80008000019 */
[----:B------:R-:W-:Y:S02]  /*0a60*/  FSETP.GEU.AND P2, PT, R9, UR12, PT ;  /* 0x0000000c09007c0b */ /* 0x000fe4000bf4e000 */
[----:B------:R-:W-:Y:S01]  /*0a70*/  SHF.R.S32.HI R25, RZ, 0x1f, R23 ;  /* 0x0000001fff197819 */ /* 0x000fe20000011417 */
[----:B------:R-:W-:-:S05]  /*0a80*/  FFMA R28, R17, UR7, R8 ;  /* 0x00000007111c7c23 */ /* 0x000fca0008000008 */
[----:B------:R-:W-:-:S05]  /*0a90*/  FSETP.LEU.OR P0, PT, R28, UR9, P0 ;  /* 0x000000091c007c0b */ /* 0x000fca000870b400 */
[----:B------:R-:W1:Y:S01]  /*0aa0*/  @P2 LDC R26, c[0x0][0x3a4] ;  /* 0x0000e900ff1a2b82 */ /* 0x000e620000000800 */
[----:B------:R-:W-:-:S07]  /*0ab0*/  @!P2 FADD R29, R9, R14 ;  /* 0x0000000e091da221 */ /* 0x000fce0000000000 */
[----:B------:R-:W-:Y:S04]  /*0ac0*/  @!P0 STG.E desc[UR4][R4.64], R23 ;  /* 0x0000001704008986 */ /* 0x000fe8000c101904 */
[----:B------:R-:W-:Y:S01]  /*0ad0*/  STG.E desc[UR4][R6.64+0x4], R28 ;  /* 0x0000041c06007986 */ /* 0x000fe2000c101904 */
[C---:B-1----:R-:W-:Y:S01]  /*0ae0*/  @P2 FSETP.GT.AND P1, PT, R9.reuse, R26, PT ;  /* 0x0000001a0900220b */ /* 0x042fe20003f24000 */
[----:B------:R-:W-:-:S03]  /*0af0*/  @P2 FADD R8, R9, -R26 ;  /* 0x8000001a09082221 */ /* 0x000fc60000000000 */
[----:B------:R-:W-:-:S13]  /*0b00*/  @P2 PLOP3.LUT P3, PT, P1, PT, PT, 0x80, 0x8 ;  /* 0x000000000008281c */ /* 0x000fda0000f6f070 */
[----:B------:R-:W-:-:S04]  /*0b10*/  @P3 FADD R9, R8, R13 ;  /* 0x0000000d08093221 */ /* 0x000fc80000000000 */
[----:B------:R-:W-:Y:S01]  /*0b20*/  @P2 IMAD.MOV.U32 R29, RZ, RZ, R9 ;  /* 0x000000ffff1d2224 */ /* 0x000fe200078e0009 */
[----:B------:R-:W-:-:S04]  /*0b30*/  IADD3 R9, P1, PT, R19, R23, RZ ;  /* 0x0000001713097210 */ /* 0x000fc80007f3e0ff */
[----:B------:R-:W-:Y:S01]  /*0b40*/  IADD3.X R26, PT, PT, R20, R25, RZ, P1, !PT ;  /* 0x00000019141a7210 */ /* 0x000fe20000ffe4ff */
[----:B------:R1:W-:Y:S01]  /*0b50*/  STG.E desc[UR4][R6.64], R29 ;  /* 0x0000001d06007986 */ /* 0x0003e2000c101904 */
[----:B0-----:R-:W-:-:S04]  /*0b60*/  LEA R8, P1, R9, UR10, 0x2 ;  /* 0x0000000a09087c11 */ /* 0x001fc8000f8210ff */
[----:B------:R-:W-:-:S05]  /*0b70*/  LEA.HI.X R9, R9, UR11, R26, 0x2, P1 ;  /* 0x0000000b09097c11 */ /* 0x000fca00088f141a */
[----:B------:R-:W2:Y:S01]  /*0b80*/  LDG.E R27, desc[UR4][R8.64+0x4] ;  /* 0x00000404081b7981 */ /* 0x000ea2000c1e1900 */
[----:B------:R-:W-:Y:S02]  /*0b90*/  @!P0 IMAD.MOV.U32 R15, RZ, RZ, R23 ;  /* 0x000000ffff0f8224 */ /* 0x000fe400078e0017 */
[----:B-1----:R-:W-:Y:S01]  /*0ba0*/  FFMA R29, R16, UR7, R29 ;  /* 0x00000007101d7c23 */ /* 0x002fe2000800001d */
[----:B------:R-:W-:-:S04]  /*0bb0*/  VIADD R22, R22, 0x4 ;  /* 0x0000000416167836 */ /* 0x000fc80000000000 */
[----:B------:R-:W-:-:S13]  /*0bc0*/  FSETP.GEU.AND P2, PT, R29, UR12, PT ;  /* 0x0000000c1d007c0b */ /* 0x000fda000bf4e000 */
[----:B------:R-:W0:Y:S02]  /*0bd0*/  @P2 LDC R28, c[0x0][0x3a4] ;  /* 0x0000e900ff1c2b82 */ /* 0x000e240000000800 */
[C---:B0-----:R-:W-:Y:S01]  /*0be0*/  @P2 FADD R26, R29.reuse, -R28 ;  /* 0x8000001c1d1a2221 */ /* 0x041fe20000000000 */
[----:B------:R-:W-:-:S03]  /*0bf0*/  @P2 FSETP.GT.AND P1, PT, R29, R28, PT ;  /* 0x0000001c1d00220b */ /* 0x000fc60003f24000 */
[----:B------:R-:W-:-:S05]  /*0c00*/  @P2 FADD R26, R26, R13 ;  /* 0x0000000d1a1a2221 */ /* 0x000fca0000000000 */
[----:B------:R-:W-:Y:S01]  /*0c10*/  @P2 FSEL R25, R26, R29, P1 ;  /* 0x0000001d1a192208 */ /* 0x000fe20000800000 */
[----:B------:R-:W-:-:S04]  /*0c20*/  @!P2 FADD R25, R29, R14 ;  /* 0x0000000e1d19a221 */ /* 0x000fc80000000000 */
[----:B------:R-:W-:-:S05]  /*0c30*/  FFMA R26, R16, UR7, R25 ;  /* 0x00000007101a7c23 */ /* 0x000fca0008000019 */
[----:B------:R-:W-:-:S13]  /*0c40*/  FSETP.GEU.AND P1, PT, R26, UR12, PT ;  /* 0x0000000c1a007c0b */ /* 0x000fda000bf2e000 */
[----:B------:R-:W0:Y:S02]  /*0c50*/  @P1 LDC R7, c[0x0][0x3a4] ;  /* 0x0000e900ff071b82 */ /* 0x000e240000000800 */
[C---:B0-----:R-:W-:Y:S01]  /*0c60*/  @P1 FADD R6, R26.reuse, -R7 ;  /* 0x800000071a061221 */ /* 0x041fe20000000000 */
[----:B------:R-:W-:-:S03]  /*0c70*/  @P1 FSETP.GT.AND P0, PT, R26, R7, PT ;  /* 0x000000071a00120b */ /* 0x000fc60003f04000 */
[----:B------:R-:W-:-:S05]  /*0c80*/  @P1 FADD R7, R6, R13 ;  /* 0x0000000d06071221 */ /* 0x000fca0000000000 */
[----:B------:R-:W-:Y:S01]  /*0c90*/  @P1 FSEL R7, R7, R26, P0 ;  /* 0x0000001a07071208 */ /* 0x000fe20000000000 */
[----:B------:R-:W-:Y:S01]  /*0ca0*/  @!P1 FADD R7, R26, R14 ;  /* 0x0000000e1a079221 */ /* 0x000fe20000000000 */
[----:B------:R-:W-:-:S03]  /*0cb0*/  ISETP.NE.AND P0, PT, R15, RZ, PT ;  /* 0x000000ff0f00720c */ /* 0x000fc60003f05270 */
[----:B------:R-:W-:-:S05]  /*0cc0*/  FFMA R23, R16, UR7, R7 ;  /* 0x0000000710177c23 */ /* 0x000fca0008000007 */
[----:B------:R-:W-:-:S13]  /*0cd0*/  FSETP.GEU.AND P3, PT, R23, UR12, PT ;  /* 0x0000000c17007c0b */ /* 0x000fda000bf6e000 */
[----:B------:R-:W0:Y:S02]  /*0ce0*/  @P3 LDC R28, c[0x0][0x3a4] ;  /* 0x0000e900ff1c3b82 */ /* 0x000e240000000800 */
[----:B0-----:R-:W-:Y:S01]  /*0cf0*/  @P3 FSETP.GT.AND P2, PT, R23, R28, PT ;  /* 0x0000001c1700320b */ /* 0x001fe20003f44000 */
[----:B--2---:R-:W-:-:S04]  /*0d00*/  FFMA R6, R18, UR8, R27 ;  /* 0x0000000812067c23 */ /* 0x004fc8000800001b */
[----:B------:R-:W-:-:S04]  /*0d10*/  FFMA R29, R17, UR7, R6 ;  /* 0x00000007111d7c23 */ /* 0x000fc80008000006 */
[----:B------:R-:W-:Y:S01]  /*0d20*/  FFMA R6, R18, UR8, R29 ;  /* 0x0000000812067c23 */ /* 0x000fe2000800001d */
[----:B------:R-:W-:-:S03]  /*0d30*/  FSETP.LEU.OR P0, PT, R29, UR9, P0 ;  /* 0x000000091d007c0b */ /* 0x000fc6000870b400 */
[----:B------:R-:W-:-:S04]  /*0d40*/  FFMA R27, R17, UR7, R6 ;  /* 0x00000007111b7c23 */ /* 0x000fc80008000006 */
[----:B------:R-:W-:-:S04]  /*0d50*/  FFMA R6, R18, UR8, R27 ;  /* 0x0000000812067c23 */ /* 0x000fc8000800001b */
[----:B------:R-:W-:Y:S01]  /*0d60*/  FFMA R26, R17, UR7, R6 ;  /* 0x00000007111a7c23 */ /* 0x000fe20008000006 */
[----:B------:R-:W-:Y:S01]  /*0d70*/  @P3 FADD R6, R23, -R28 ;  /* 0x8000001c17063221 */ /* 0x000fe20000000000 */
[----:B------:R-:W-:Y:S01]  /*0d80*/  @!P0 IMAD.MOV.U32 R15, RZ, RZ, R21 ;  /* 0x000000ffff0f8224 */ /* 0x000fe200078e0015 */
[----:B------:R-:W-:Y:S02]  /*0d90*/  @!P0 STG.E desc[UR4][R4.64], R21 ;  /* 0x0000001504008986 */ /* 0x000fe4000c101904 */
[----:B------:R-:W-:Y:S02]  /*0da0*/  @P3 FADD R6, R6, R13 ;  /* 0x0000000d06063221 */ /* 0x000fe40000000000 */
[----:B------:R-:W-:Y:S01]  /*0db0*/  ISETP.NE.AND P0, PT, R15, RZ, PT ;  /* 0x000000ff0f00720c */ /* 0x000fe20003f05270 */
[----:B------:R0:W-:Y:S03]  /*0dc0*/  STG.E desc[UR4][R8.64+0xc], R29 ;  /* 0x00000c1d08007986 */ /* 0x0001e6000c101904 */
[----:B------:R-:W-:Y:S01]  /*0dd0*/  FSETP.LEU.OR P0, PT, R27, UR9, P0 ;  /* 0x000000091b007c0b */ /* 0x000fe2000870b400 */
[----:B------:R-:W-:Y:S01]  /*0de0*/  STG.E desc[UR4][R8.64+0x8], R25 ;  /* 0x0000081908007986 */ /* 0x000fe2000c101904 */
[----:B0-----:R-:W-:Y:S01]  /*0df0*/  @P3 FSEL R29, R6, R23, P2 ;  /* 0x00000017061d3208 */ /* 0x001fe20001000000 */
[----:B------:R-:W-:-:S10]  /*0e00*/  @!P3 FADD R29, R23, R14 ;  /* 0x0000000e171db221 */ /* 0x000fd40000000000 */
[----:B------:R-:W-:-:S05]  /*0e10*/  @!P0 VIADD R15, R21, 0x2 ;  /* 0x00000002150f8836 */ /* 0x000fca0000000000 */
[----:B------:R-:W-:Y:S01]  /*0e20*/  ISETP.NE.AND P1, PT, R15, RZ, PT ;  /* 0x000000ff0f00720c */ /* 0x000fe20003f25270 */
[----:B------:R0:W-:Y:S01]  /*0e30*/  @!P0 STG.E desc[UR4][R4.64], R15 ;  /* 0x0000000f04008986 */ /* 0x0001e2000c101904 */
[----:B------:R-:W-:Y:S02]  /*0e40*/  ISETP.NE.AND P0, PT, R22, RZ, PT ;  /* 0x000000ff1600720c */ /* 0x000fe40003f05270 */
[----:B------:R-:W-:Y:S01]  /*0e50*/  FSETP.LEU.OR P1, PT, R26, UR9, P1 ;  /* 0x000000091a007c0b */ /* 0x000fe20008f2b400 */
[----:B------:R1:W-:Y:S04]  /*0e60*/  STG.E desc[UR4][R8.64+0x14], R27 ;  /* 0x0000141b08007986 */ /* 0x0003e8000c101904 */
[----:B------:R1:W-:Y:S08]  /*0e70*/  STG.E desc[UR4][R8.64+0x10], R7 ;  /* 0x0000100708007986 */ /* 0x0003f0000c101904 */
[C---:B0-----:R-:W-:Y:S01]  /*0e80*/  @!P1 IADD3 R15, PT, PT, R21.reuse, 0x4, RZ ;  /* 0x00000004150f9810 */ /* 0x041fe20007ffe0ff */
[----:B------:R-:W-:-:S04]  /*0e90*/  VIADD R21, R21, 0x8 ;  /* 0x0000000815157836 */ /* 0x000fc80000000000 */
[----:B------:R1:W-:Y:S04]  /*0ea0*/  @!P1 STG.E desc[UR4][R4.64], R15 ;  /* 0x0000000f04009986 */ /* 0x0003e8000c101904 */
[----:B------:R1:W-:Y:S04]  /*0eb0*/  STG.E desc[UR4][R8.64+0x1c], R26 ;  /* 0x00001c1a08007986 */ /* 0x0003e8000c101904 */
[----:B------:R1:W-:Y:S01]  /*0ec0*/  STG.E desc[UR4][R8.64+0x18], R29 ;  /* 0x0000181d08007986 */ /* 0x0003e2000c101904 */
[----:B------:R-:W-:Y:S05]  /*0ed0*/  @P0 BRA `(.L_x_4) ;  /* 0xfffffff800c00947 */ /* 0x000fea000383ffff */
[----:B------:R-:W-:-:S07]  /*0ee0*/  VIADD R21, R21, 0xfffffffe ;  /* 0xfffffffe15157836 */ /* 0x000fce0000000000 */
.L_x_3:
[----:B------:R-:W-:-:S04]  /*0ef0*/  LEA.HI R6, R24, 0x1, RZ, 0x1f ;  /* 0x0000000118067811 */ /* 0x000fc800078ff8ff */
[----:B------:R-:W-:-:S13]  /*0f00*/  LOP3.LUT P0, RZ, R6, 0x3, RZ, 0xc0, !PT ;  /* 0x0000000306ff7812 */ /* 0x000fda000780c0ff */
[----:B------:R-:W-:Y:S05]  /*0f10*/  @!P0 BRA `(.L_x_5) ;  /* 0x0000000400208947 */ /* 0x000fea0003800000 */
[----:B------:R-:W-:Y:S02]  /*0f20*/  LOP3.LUT P0, RZ, R24, 0x6, RZ, 0xc0, !PT ;  /* 0x0000000618ff7812 */ /* 0x000fe4000780c0ff */
[----:B------:R-:W-:-:S11]  /*0f30*/  LOP3.LUT P1, RZ, R0, 0x2, RZ, 0xc0, !PT ;  /* 0x0000000200ff7812 */ /* 0x000fd6000782c0ff */
[----:B------:R-:W-:Y:S05]  /*0f40*/  @!P0 BRA `(.L_x_6) ;  /* 0x0000000000b88947 */ /* 0x000fea0003800000 */
[----:B-1----:R-:W-:Y:S01]  /*0f50*/  IMAD.WIDE R6, R21, 0x4, R2 ;  /* 0x0000000415067825 */ /* 0x002fe200078e0202 */
[----:B------:R-:W1:Y:S04]  /*0f60*/  LDCU UR6, c[0x0][0x398] ;  /* 0x00007300ff0677ac */ /* 0x000e680008000800 */
[----:B------:R-:W1:Y:S01]  /*0f70*/  LDG.E R23, desc[UR4][R6.64+-0x8] ;  /* 0xfffff80406177981 */ /* 0x000e62000c1e1900 */
[----:B------:R-:W2:Y:S03]  /*0f80*/  LDCU UR13, c[0x0][0x3a8] ;  /* 0x00007500ff0d77ac */ /* 0x000ea60008000800 */
[----:B------:R-:W3:Y:S01]  /*0f90*/  LDG.E R9, desc[UR4][R6.64+-0x4] ;  /* 0xfffffc0406097981 */ /* 0x000ee2000c1e1900 */
[----:B------:R-:W3:Y:S01]  /*0fa0*/  LDCU UR14, c[0x0][0x3a0] ;  /* 0x00007400ff0e77ac */ /* 0x000ee20008000800 */
[----:B-----5:R-:W-:Y:S01]  /*0fb0*/  ISETP.NE.AND P0, PT, R15, RZ, PT ;  /* 0x000000ff0f00720c */ /* 0x020fe20003f05270 */
[----:B------:R-:W4:Y:S01]  /*0fc0*/  LDCU UR15, c[0x0][0x3b0] ;  /* 0x00007600ff0f77ac */ /* 0x000f220008000800 */
[----:B------:R-:W0:Y:S01]  /*0fd0*/  LDCU.64 UR16, c[0x0][0x380] ;  /* 0x00007000ff1077ac */ /* 0x000e220008000a00 */
[----:B-1----:R-:W-:Y:S01]  /*0fe0*/  FFMA R23, R16, UR6, R23 ;  /* 0x0000000610177c23 */ /* 0x002fe20008000017 */
[----:B---3--:R-:W-:-:S04]  /*0ff0*/  FFMA R8, R18, UR14, R9 ;  /* 0x0000000e12087c23 */ /* 0x008fc80008000009 */
[----:B--2---:R-:W-:Y:S02]  /*1000*/  FSETP.GEU.AND P3, PT, R23, UR13, PT ;  /* 0x0000000d17007c0b */ /* 0x004fe4000bf6e000 */
[----:B------:R-:W-:Y:S01]  /*1010*/  IADD3 R9, P4, PT, R19, R21, RZ ;  /* 0x0000001513097210 */ /* 0x000fe20007f9e0ff */
[----:B------:R-:W-:-:S03]  /*1020*/  FFMA R25, R17, UR6, R8 ;  /* 0x0000000611197c23 */ /* 0x000fc60008000008 */
[----:B------:R-:W-:Y:S02]  /*1030*/  LEA.HI.X.SX32 R20, R21, R20, 0x1, P4 ;  /* 0x0000001415147211 */ /* 0x000fe400020f0eff */
[----:B----4-:R-:W-:-:S05]  /*1040*/  FSETP.LEU.OR P0, PT, R25, UR15, P0 ;  /* 0x0000000f19007c0b */ /* 0x010fca000870b400 */
[----:B------:R-:W1:Y:S08]  /*1050*/  @P3 LDC R26, c[0x0][0x3a4] ;  /* 0x0000e900ff1a3b82 */ /* 0x000e700000000800 */
[----:B------:R-:W-:Y:S04]  /*1060*/  @!P0 STG.E desc[UR4][R4.64], R21 ;  /* 0x0000001504008986 */ /* 0x000fe8000c101904 */
[----:B------:R-:W-:Y:S01]  /*1070*/  STG.E desc[UR4][R6.64+0x4], R25 ;  /* 0x0000041906007986 */ /* 0x000fe2000c101904 */
[C---:B-1----:R-:W-:Y:S01]  /*1080*/  @P3 FADD R8, R23.reuse, -R26 ;  /* 0x8000001a17083221 */ /* 0x042fe20000000000 */
[----:B------:R-:W-:-:S03]  /*1090*/  @P3 FSETP.GT.AND P2, PT, R23, R26, PT ;  /* 0x0000001a1700320b */ /* 0x000fc60003f44000 */
[----:B------:R-:W-:Y:S01]  /*10a0*/  @P3 FADD R22, R8, R13 ;  /* 0x0000000d08163221 */ /* 0x000fe20000000000 */
[----:B0-----:R-:W-:-:S04]  /*10b0*/  LEA R8, P4, R9, UR16, 0x2 ;  /* 0x0000001009087c11 */ /* 0x001fc8000f8810ff */
[----:B------:R-:W-:Y:S01]  /*10c0*/  @P3 FSEL R19, R22, R23, P2 ;  /* 0x0000001716133208 */ /* 0x000fe20001000000 */
[----:B------:R-:W-:Y:S01]  /*10d0*/  @!P3 FADD R19, R23, R14 ;  /* 0x0000000e1713b221 */ /* 0x000fe20000000000 */
[----:B------:R-:W-:-:S04]  /*10e0*/  LEA.HI.X R9, R9, UR17, R20, 0x2, P4 ;  /* 0x0000001109097c11 */ /* 0x000fc8000a0f1414 */
[----:B------:R0:W-:Y:S04]  /*10f0*/  STG.E desc[UR4][R6.64], R19 ;  /* 0x0000001306007986 */ /* 0x0001e8000c101904 */
[----:B------:R-:W2:Y:S01]  /*1100*/  LDG.E R23, desc[UR4][R8.64+0x4] ;  /* 0x0000040408177981 */ /* 0x000ea2000c1e1900 */
[----:B------:R-:W-:Y:S01]  /*1110*/  FFMA R27, R16, UR6, R19 ;  /* 0x00000006101b7c23 */ /* 0x000fe20008000013 */
[----:B------:R-:W-:-:S04]  /*1120*/  @!P0 MOV R15, R21 ;  /* 0x00000015000f8202 */ /* 0x000fc80000000f00 */
[----:B------:R-:W-:Y:S02]  /*1130*/  FSETP.GEU.AND P3, PT, R27, UR13, PT ;  /* 0x0000000d1b007c0b */ /* 0x000fe4000bf6e000 */
[----:B------:R-:W-:-:S11]  /*1140*/  ISETP.NE.AND P0, PT, R15, RZ, PT ;  /* 0x000000ff0f00720c */ /* 0x000fd60003f05270 */
[----:B------:R-:W1:Y:S02]  /*1150*/  @P3 LDC R22, c[0x0][0x3a4] ;  /* 0x0000e900ff163b82 */ /* 0x000e640000000800 */
[----:B-1----:R-:W-:Y:S01]  /*1160*/  @P3 FSETP.GT.AND P2, PT, R27, R22, PT ;  /* 0x000000161b00320b */ /* 0x002fe20003f44000 */
[----:B--2---:R-:W-:-:S04]  /*1170*/  FFMA R20, R18, UR14, R23 ;  /* 0x0000000e12147c23 */ /* 0x004fc80008000017 */
[----:B------:R-:W-:Y:S01]  /*1180*/  FFMA R23, R17, UR6, R20 ;  /* 0x0000000611177c23 */ /* 0x000fe20008000014 */
[----:B------:R-:W-:-:S04]  /*1190*/  @P3 FADD R20, R27, -R22 ;  /* 0x800000161b143221 */ /* 0x000fc80000000000 */
[----:B------:R-:W-:Y:S01]  /*11a0*/  FSETP.LEU.OR P0, PT, R23, UR15, P0 ;  /* 0x0000000f17007c0b */ /* 0x000fe2000870b400 */
[----:B------:R-:W-:-:S05]  /*11b0*/  @P3 FADD R20, R20, R13 ;  /* 0x0000000d14143221 */ /* 0x000fca0000000000 */
[----:B0-----:R-:W-:Y:S01]  /*11c0*/  @P3 FSEL R7, R20, R27, P2 ;  /* 0x0000001b14073208 */ /* 0x001fe20001000000 */
[----:B------:R-:W-:-:S06]  /*11d0*/  @!P3 FADD R7, R27, R14 ;  /* 0x0000000e1b07b221 */ /* 0x000fcc0000000000 */
[C---:B------:R-:W-:Y:S02]  /*11e0*/  @!P0 VIADD R15, R21.reuse, 0x2 ;  /* 0x00000002150f8836 */ /* 0x040fe40000000000 */
[----:B------:R-:W-:-:S03]  /*11f0*/  VIADD R21, R21, 0x4 ;  /* 0x0000000415157836 */ /* 0x000fc60000000000 */
[----:B------:R2:W-:Y:S04]  /*1200*/  @!P0 STG.E desc[UR4][R4.64], R15 ;  /* 0x0000000f04008986 */ /* 0x0005e8000c101904 */
[----:B------:R2:W-:Y:S04]  /*1210*/  STG.E desc[UR4][R8.64+0xc], R23 ;  /* 0x00000c1708007986 */ /* 0x0005e8000c101904 */
[----:B------:R2:W-:Y:S02]  /*1220*/  STG.E desc[UR4][R8.64+0x8], R7 ;  /* 0x0000080708007986 */ /* 0x0005e4000c101904 */
.L_x_6:
[----:B------:R-:W-:Y:S05]  /*1230*/  @P1 BRA `(.L_x_5) ;  /* 0x0000000000581947 */ /* 0x000fea0003800000 */
[----:B------:R-:W-:Y:S01]  /*1240*/  IMAD.WIDE R2, R21, 0x4, R2 ;  /* 0x0000000415027825 */ /* 0x000fe200078e0202 */
[----:B------:R-:W3:Y:S04]  /*1250*/  LDCU UR6, c[0x0][0x398] ;  /* 0x00007300ff0677ac */ /* 0x000ee80008000800 */
[----:B-12---:R-:W3:Y:S01]  /*1260*/  LDG.E R7, desc[UR4][R2.64+-0x8] ;  /* 0xfffff80402077981 */ /* 0x006ee2000c1e1900 */
[----:B------:R-:W1:Y:S03]  /*1270*/  LDCU UR13, c[0x0][0x3a8] ;  /* 0x00007500ff0d77ac */ /* 0x000e660008000800 */
[----:B------:R-:W2:Y:S01]  /*1280*/  LDG.E R9, desc[UR4][R2.64+-0x4] ;  /* 0xfffffc0402097981 */ /* 0x000ea2000c1e1900 */
[----:B------:R-:W4:Y:S01]  /*1290*/  LDCU UR14, c[0x0][0x3b0] ;  /* 0x00007600ff0e77ac */ /* 0x000f220008000800 */
[----:B-----5:R-:W-:Y:S01]  /*12a0*/  ISETP.NE.AND P0, PT, R15, RZ, PT ;  /* 0x000000ff0f00720c */ /* 0x020fe20003f05270 */
[----:B---3--:R-:W-:-:S05]  /*12b0*/  FFMA R19, R16, UR6, R7 ;  /* 0x0000000610137c23 */ /* 0x008fca0008000007 */
[----:B-1----:R-:W-:Y:S01]  /*12c0*/  FSETP.GEU.AND P2, PT, R19, UR13, PT ;  /* 0x0000000d13007c0b */ /* 0x002fe2000bf4e000 */
[----:B------:R-:W2:-:S12]  /*12d0*/  LDCU UR13, c[0x0][0x3a0] ;  /* 0x00007400ff0d77ac */ /* 0x000e980008000800 */
[----:B------:R-:W1:Y:S01]  /*12e0*/  @P2 LDC R8, c[0x0][0x3a4] ;  /* 0x0000e900ff082b82 */ /* 0x000e620000000800 */
[----:B--2---:R-:W-:-:S04]  /*12f0*/  FFMA R18, R18, UR13, R9 ;  /* 0x0000000d12127c23 */ /* 0x004fc80008000009 */
[----:B------:R-:W-:-:S05]  /*1300*/  FFMA R9, R17, UR6, R18 ;  /* 0x0000000611097c23 */ /* 0x000fca0008000012 */
[----:B----4-:R-:W-:Y:S01]  /*1310*/  FSETP.LEU.OR P0, PT, R9, UR14, P0 ;  /* 0x0000000e09007c0b */ /* 0x010fe2000870b400 */
[C---:B-1----:R-:W-:Y:S01]  /*1320*/  @P2 FADD R6, R19.reuse, -R8 ;  /* 0x8000000813062221 */ /* 0x042fe20000000000 */
[----:B------:R-:W-:-:S03]  /*1330*/  @P2 FSETP.GT.AND P1, PT, R19, R8, PT ;  /* 0x000000081300220b */ /* 0x000fc60003f24000 */
[----:B------:R-:W-:-:S08]  /*1340*/  @P2 FADD R6, R6, R13 ;  /* 0x0000000d06062221 */ /* 0x000fd00000000000 */
[----:B------:R3:W-:Y:S01]  /*1350*/  @!P0 STG.E desc[UR4][R4.64], R21 ;  /* 0x0000001504008986 */ /* 0x0007e2000c101904 */
[----:B------:R-:W-:Y:S01]  /*1360*/  @P2 FSEL R7, R6, R19, P1 ;  /* 0x0000001306072208 */ /* 0x000fe20000800000 */
[----:B------:R-:W-:Y:S02]  /*1370*/  @!P2 FADD R7, R19, R14 ;  /* 0x0000000e1307a221 */ /* 0x000fe40000000000 */
[----:B------:R3:W-:Y:S04]  /*1380*/  STG.E desc[UR4][R2.64+0x4], R9 ;  /* 0x0000040902007986 */ /* 0x0007e8000c101904 */
[----:B------:R3:W-:Y:S02]  /*1390*/  STG.E desc[UR4][R2.64], R7 ;  /* 0x0000000702007986 */ /* 0x0007e4000c101904 */
.L_x_5:
[----:B------:R-:W4:Y:S01]  /*13a0*/  LDCU UR6, c[0x0][0x370] ;  /* 0x00006e00ff0677ac */ /* 0x000f220008000800 */
[----:B------:R-:W0:Y:S01]  /*13b0*/  LDCU UR13, c[0x0][0x390] ;  /* 0x00007200ff0d77ac */ /* 0x000e220008000800 */
[----:B----4-:R-:W-:-:S05]  /*13c0*/  IMAD R11, R12, UR6, R11 ;  /* 0x000000060c0b7c24 */ /* 0x010fca000f8e020b */
[----:B0-----:R-:W-:-:S13]  /*13d0*/  ISETP.GE.AND P0, PT, R11, UR13, PT ;  /* 0x0000000d0b007c0c */ /* 0x001fda000bf06270 */
[----:B------:R-:W-:Y:S05]  /*13e0*/  @!P0 BRA `(.L_x_7) ;  /* 0xfffffff400408947 */ /* 0x000fea000383ffff */
[----:B------:R-:W-:Y:S05]  /*13f0*/  EXIT ;  /* 0x000000000000794d */ /* 0x000fea0003800000 */
.L_x_8:
[----:B------:R-:W-:-:S00]  /*1400*/  BRA `(.L_x_8) ;  /* 0xfffffffc00fc7947 */ /* 0x000fc0000383ffff */
[----:B------:R-:W-:-:S00]  /*1410*/  NOP ;  /* 0x0000000000007918 */ /* 0x000fc00000000000 */
        /* <DEDUP_REMOVED lines=14> */
.L_x_14:


//--------------------- .text.prepare             --------------------------
	.section	.text.prepare,"ax",@progbits
	.align	128
        .global         prepare
        .type           prepare,@function
        .size           prepare,(.L_x_15 - prepare)
        .other          prepare,@"STO_CUDA_ENTRY STV_DEFAULT"
prepare:
.text.prepare:
[----:B------:R-:W-:Y:S01]  /*0000*/  LDC R1, c[0x0][0x37c] ;  /* 0x0000df00ff017b82 */ /* 0x000fe20000000800 */
[----:B------:R-:W0:Y:S07]  /*0010*/  S2R R0, SR_TID.X ;  /* 0x0000000000007919 */ /* 0x000e2e0000002100 */
[----:B------:R-:W0:Y:S01]  /*0020*/  S2UR UR4, SR_CTAID.X ;  /* 0x00000000000479c3 */ /* 0x000e220000002500 */
[----:B------:R-:W1:Y:S07]  /*0030*/  LDCU UR8, c[0x0][0x390] ;  /* 0x00007200ff0877ac */ /* 0x000e6e0008000800 */
[----:B------:R-:W0:Y:S01]  /*0040*/  LDC R15, c[0x0][0x360] ;  /* 0x0000d800ff0f7b82 */ /* 0x000e220000000800 */
[----:B------:R-:W2:Y:S01]  /*0050*/  LDCU UR5, c[0x0][0x370] ;  /* 0x00006e00ff0577ac */ /* 0x000ea20008000800 */
[----:B0-----:R-:W-:-:S02]  /*0060*/  IMAD R0, R15, UR4, R0 ;  /* 0x000000040f007c24 */ /* 0x001fc4000f8e0200 */
[----:B--2---:R-:W-:-:S03]  /*0070*/  IMAD R15, R15, UR5, RZ ;  /* 0x000000050f0f7c24 */ /* 0x004fc6000f8e02ff */
[----:B-1----:R-:W-:-:S13]  /*0080*/  ISETP.GE.AND P0, PT, R0, UR8, PT ;  /* 0x0000000800007c0c */ /* 0x002fda000bf06270 */
[----:B------:R-:W-:Y:S05]  /*0090*/  @P0 EXIT ;  /* 0x000000000000094d */ /* 0x000fea0003800000 */
[----:B------:R-:W0:Y:S01]  /*00a0*/  I2F.U32.RP R6, R15 ;  /* 0x0000000f00067306 */ /* 0x000e220000209000 */
[C---:B------:R-:W-:Y:S01]  /*00b0*/  IADD3 R4, PT, PT, R15.reuse, R0, RZ ;  /* 0x000000000f047210 */ /* 0x040fe20007ffe0ff */
[----:B------:R-:W1:Y:S01]  /*00c0*/  LDCU UR4, c[0x0][0x394] ;  /* 0x00007280ff0477ac */ /* 0x000e620008000800 */
[----:B------:R-:W-:Y:S01]  /*00d0*/  IADD3 R7, PT, PT, RZ, -R15, RZ ;  /* 0x8000000fff077210 */ /* 0x000fe20007ffe0ff */
[----:B------:R-:W-:Y:S01]  /*00e0*/  BSSY.RECONVERGENT B0, `(.L_x_9) ;  /* 0x000003a000007945 */ /* 0x000fe20003800200 */
[C---:B------:R-:W-:Y:S01]  /*00f0*/  ISETP.GE.AND P0, PT, R4.reuse, UR8, PT ;  /* 0x0000000804007c0c */ /* 0x040fe2000bf06270 */
[----:B------:R-:W2:Y:S01]  /*0100*/  LDCU.64 UR6, c[0x0][0x358] ;  /* 0x00006b00ff0677ac */ /* 0x000ea20008000a00 */
[----:B------:R-:W-:Y:S02]  /*0110*/  VIMNMX R5, PT, PT, R4, UR8, !PT ;  /* 0x0000000804057c48 */ /* 0x000fe4000ffe0100 */
[----:B------:R-:W-:Y:S02]  /*0120*/  SEL R12, RZ, 0x1, P0 ;  /* 0x00000001ff0c7807 */ /* 0x000fe40000000000 */
[----:B------:R-:W-:-:S02]  /*0130*/  ISETP.NE.U32.AND P2, PT, R15, RZ, PT ;  /* 0x000000ff0f00720c */ /* 0x000fc40003f45070 */
[----:B------:R-:W-:Y:S01]  /*0140*/  IADD3 R4, PT, PT, R5, -R4, -R12 ;  /* 0x8000000405047210 */ /* 0x000fe20007ffe80c */
[----:B0-----:R-:W0:Y:S01]  /*0150*/  MUFU.RCP R6, R6 ;  /* 0x0000000600067308 */ /* 0x001e220000001000 */
[----:B-1----:R-:W-:Y:S01]  /*0160*/  ULEA UR4, UR4, 0x1, 0x1 ;  /* 0x0000000104047891 */ /* 0x002fe2000f8e08ff */
[----:B0-----:R-:W-:-:S06]  /*0170*/  IADD3 R2, PT, PT, R6, 0xffffffe, RZ ;  /* 0x0ffffffe06027810 */ /* 0x001fcc0007ffe0ff */
[----:B------:R0:W1:Y:S02]  /*0180*/  F2I.FTZ.U32.TRUNC.NTZ R3, R2 ;  /* 0x0000000200037305 */ /* 0x000064000021f000 */
[----:B0-----:R-:W-:Y:S02]  /*0190*/  HFMA2 R2, -RZ, RZ, 0, 0 ;  /* 0x00000000ff027431 */ /* 0x001fe400000001ff */
[----:B-1----:R-:W-:-:S04]  /*01a0*/  IMAD R7, R7, R3, RZ ;  /* 0x0000000307077224 */ /* 0x002fc800078e02ff */
[----:B------:R-:W-:Y:S02]  /*01b0*/  IMAD.HI.U32 R3, R3, R7, R2 ;  /* 0x0000000703037227 */ /* 0x000fe400078e0002 */
[----:B------:R-:W0:Y:S04]  /*01c0*/  LDC.64 R6, c[0x0][0x3a8] ;  /* 0x0000ea00ff067b82 */ /* 0x000e280000000a00 */
[----:B------:R-:W-:-:S05]  /*01d0*/  IMAD.HI.U32 R3, R3, R4, RZ ;  /* 0x0000000403037227 */ /* 0x000fca00078e00ff */
[----:B------:R-:W-:-:S05]  /*01e0*/  IADD3 R2, PT, PT, -R3, RZ, RZ ;  /* 0x000000ff03027210 */ /* 0x000fca0007ffe1ff */
[----:B------:R-:W-:-:S05]  /*01f0*/  IMAD R4, R15, R2, R4 ;  /* 0x000000020f047224 */ /* 0x000fca00078e0204 */
[----:B------:R-:W-:Y:S01]  /*0200*/  ISETP.GE.U32.AND P0, PT, R4, R15, PT ;  /* 0x0000000f0400720c */ /* 0x000fe20003f06070 */
[----:B0-----:R-:W-:-:S12]  /*0210*/  FADD R7, R7, -R6 ;  /* 0x8000000607077221 */ /* 0x001fd80000000000 */
[----:B------:R-:W-:Y:S02]  /*0220*/  @P0 IADD3 R4, PT, PT, -R15, R4, RZ ;  /* 0x000000040f040210 */ /* 0x000fe40007ffe1ff */
[----:B------:R-:W-:Y:S02]  /*0230*/  @P0 IADD3 R3, PT, PT, R3, 0x1, RZ ;  /* 0x0000000103030810 */ /* 0x000fe40007ffe0ff */
[----:B------:R-:W-:Y:S02]  /*0240*/  ISETP.GE.U32.AND P1, PT, R4, R15, PT ;  /* 0x0000000f0400720c */ /* 0x000fe40003f26070 */
[----:B------:R-:W0:Y:S11]  /*0250*/  LDC.64 R4, c[0x0][0x3a0] ;  /* 0x0000e800ff047b82 */ /* 0x000e360000000a00 */
[----:B------:R-:W-:-:S02]  /*0260*/  @P1 IADD3 R3, PT, PT, R3, 0x1, RZ ;  /* 0x0000000103031810 */ /* 0x000fc40007ffe0ff */
[----:B------:R-:W-:-:S04]  /*0270*/  @!P2 LOP3.LUT R3, RZ, R15, RZ, 0x33, !PT ;  /* 0x0000000fff03a212 */ /* 0x000fc800078e33ff */
[----:B------:R-:W-:-:S04]  /*0280*/  IADD3 R12, PT, PT, R12, R3, RZ ;  /* 0x000000030c0c7210 */ /* 0x000fc80007ffe0ff */
[----:B------:R-:W-:Y:S01]  /*0290*/  LOP3.LUT R2, R12, 0x3, RZ, 0xc0, !PT ;  /* 0x000000030c027812 */ /* 0x000fe200078ec0ff */
[----:B0-----:R-:W-:-:S03]  /*02a0*/  FADD R5, R5, -R4 ;  /* 0x8000000405057221 */ /* 0x001fc60000000000 */
[----:B------:R-:W-:-:S13]  /*02b0*/  ISETP.NE.AND P0, PT, R2, 0x3, PT ;  /* 0x000000030200780c */ /* 0x000fda0003f05270 */
[----:B--2---:R-:W-:Y:S05]  /*02c0*/  @!P0 BRA `(.L_x_10) ;  /* 0x00000000006c8947 */ /* 0x004fea0003800000 */
[----:B------:R-:W0:Y:S01]  /*02d0*/  LDC.64 R16, c[0x0][0x398] ;  /* 0x0000e600ff107b82 */ /* 0x000e220000000a00 */
[----:B------:R-:W-:Y:S01]  /*02e0*/  IADD3 R3, PT, PT, R12, 0x1, RZ ;  /* 0x000000010c037810 */ /* 0x000fe20007ffe0ff */
[----:B------:R-:W-:Y:S02]  /*02f0*/  IMAD R23, R0, UR4, RZ ;  /* 0x0000000400177c24 */ /* 0x000fe4000f8e02ff */
[----:B------:R-:W-:-:S04]  /*0300*/  IMAD R14, R15, UR4, RZ ;  /* 0x000000040f0e7c24 */ /* 0x000fc8000f8e02ff */
[----:B------:R-:W1:Y:S08]  /*0310*/  LDC R13, c[0x0][0x3b0] ;  /* 0x0000ec00ff0d7b82 */ /* 0x000e700000000800 */
[----:B------:R-:W2:Y:S08]  /*0320*/  LDC.64 R10, c[0x0][0x380] ;  /* 0x0000e000ff0a7b82 */ /* 0x000eb00000000a00 */
[----:B------:R-:W3:Y:S01]  /*0330*/  LDC.64 R8, c[0x0][0x388] ;  /* 0x0000e200ff087b82 */ /* 0x000ee20000000a00 */
[----:B0-----:R-:W-:-:S02]  /*0340*/  IADD3 R2, P0, PT, R16, 0x4, RZ ;  /* 0x0000000410027810 */ /* 0x001fc40007f1e0ff */
[----:B------:R-:W-:Y:S02]  /*0350*/  LOP3.LUT R16, R3, 0x3, RZ, 0xc0, !PT ;  /* 0x0000000303107812 */ /* 0x000fe400078ec0ff */
[----:B------:R-:W-:Y:S02]  /*0360*/  IADD3.X R3, PT, PT, RZ, R17, RZ, P0, !PT ;  /* 0x00000011ff037210 */ /* 0x000fe400007fe4ff */
[----:B------:R-:W-:-:S07]  /*0370*/  IADD3 R22, PT, PT, -R16, RZ, RZ ;  /* 0x000000ff10167210 */ /* 0x000fce0007ffe1ff */
.L_x_11:
[----:B0--3--:R-:W-:-:S04]  /*0380*/  IMAD.WIDE R16, R0, 0x4, R8 ;  /* 0x0000000400107825 */ /* 0x009fc800078e0208 */
[----:B------:R-:W-:Y:S01]  /*0390*/  IMAD.WIDE R18, R0, 0x4, R2 ;  /* 0x0000000400127825 */ /* 0x000fe200078e0202 */
[----:B------:R0:W-:Y:S04]  /*03a0*/  STG.E desc[UR6][R16.64], RZ ;  /* 0x000000ff10007986 */ /* 0x0001e8000c101906 */
[----:B------:R-:W3:Y:S04]  /*03b0*/  LDG.E R24, desc[UR6][R18.64+-0x4] ;  /* 0xfffffc0612187981 */ /* 0x000ee8000c1e1900 */
[----:B------:R-:W4:Y:S01]  /*03c0*/  LDG.E R26, desc[UR6][R18.64] ;  /* 0x00000006121a7981 */ /* 0x000f22000c1e1900 */
[----:B--2---:R-:W-:Y:S01]  /*03d0*/  IMAD.WIDE R20, R23, 0x4, R10 ;  /* 0x0000000417147825 */ /* 0x004fe200078e020a */
[----:B------:R-:W-:-:S02]  /*03e0*/  IADD3 R22, PT, PT, R22, 0x1, RZ ;  /* 0x0000000116167810 */ /* 0x000fc40007ffe0ff */
[----:B------:R-:W-:Y:S02]  /*03f0*/  IADD3 R23, PT, PT, R14, R23, RZ ;  /* 0x000000170e177210 */ /* 0x000fe40007ffe0ff */
[----:B-1----:R0:W-:Y:S01]  /*0400*/  STG.E desc[UR6][R20.64+0x8], R13 ;  /* 0x0000080d14007986 */ /* 0x0021e2000c101906 */
[----:B------:R-:W-:Y:S02]  /*0410*/  ISETP.NE.AND P0, PT, R22, RZ, PT ;  /* 0x000000ff1600720c */ /* 0x000fe40003f05270 */
[----:B------:R-:W-:Y:S01]  /*0420*/  IADD3 R0, PT, PT, R15, R0, RZ ;  /* 0x000000000f007210 */ /* 0x000fe20007ffe0ff */
[----:B---3--:R-:W-:Y:S01]  /*0430*/  FFMA R25, R5, R24, R4 ;  /* 0x0000001805197223 */ /* 0x008fe20000000004 */
[----:B----4-:R-:W-:-:S04]  /*0440*/  FFMA R27, R7, R26, R6 ;  /* 0x0000001a071b7223 */ /* 0x010fc80000000006 */
[----:B------:R0:W-:Y:S04]  /*0450*/  STG.E desc[UR6][R20.64], R25 ;  /* 0x0000001914007986 */ /* 0x0001e8000c101906 */
[----:B------:R0:W-:Y:S01]  /*0460*/  STG.E desc[UR6][R20.64+0x4], R27 ;  /* 0x0000041b14007986 */ /* 0x0001e2000c101906 */
[----:B------:R-:W-:Y:S05]  /*0470*/  @P0 BRA `(.L_x_11) ;  /* 0xfffffffc00c00947 */ /* 0x000fea000383ffff */
.L_x_10:
[----:B------:R-:W-:Y:S05]  /*0480*/  BSYNC.RECONVERGENT B0 ;  /* 0x0000000000007941 */ /* 0x000fea0003800200 */
.L_x_9:
[----:B------:R-:W1:Y:S01]  /*0490*/  LDC R14, c[0x0][0x3b0] ;  /* 0x0000ec00ff0e7b82 */ /* 0x000e620000000800 */
[----:B------:R-:W-:-:S07]  /*04a0*/  ISETP.GE.U32.AND P0, PT, R12, 0x3, PT ;  /* 0x000000030c00780c */ /* 0x000fce0003f06070 */
[----:B------:R-:W2:Y:S08]  /*04b0*/  LDC.64 R8, c[0x0][0x380] ;  /* 0x0000e000ff087b82 */ /* 0x000eb00000000a00 */
[----:B------:R-:W3:Y:S08]  /*04c0*/  LDC.64 R10, c[0x0][0x388] ;  /* 0x0000e200ff0a7b82 */ /* 0x000ef00000000a00 */
[----:B------:R-:W4:Y:S01]  /*04d0*/  LDC.64 R2, c[0x0][0x398] ;  /* 0x0000e600ff027b82 */ /* 0x000f220000000a00 */
[----:B------:R-:W-:Y:S05]  /*04e0*/  @!P0 EXIT ;  /* 0x000000000000894d */ /* 0x000fea0003800000 */
.L_x_12:
[----:B-1-3--:R-:W-:-:S04]  /*04f0*/  IMAD.WIDE R22, R0, 0x4, R10 ;  /* 0x0000000400167825 */ /* 0x00afc800078e020a */
[C---:B0---4-:R-:W-:Y:S01]  /*0500*/  IMAD.WIDE R20, R0.reuse, 0x4, R2 ;  /* 0x0000000400147825 */ /* 0x051fe200078e0202 */
[----:B------:R0:W-:Y:S04]  /*0510*/  STG.E desc[UR6][R22.64], RZ ;  /* 0x000000ff16007986 */ /* 0x0001e8000c101906 */
[----:B------:R-:W3:Y:S04]  /*0520*/  LDG.E R12, desc[UR6][R20.64] ;  /* 0x00000006140c7981 */ /* 0x000ee8000c1e1900 */
[----:B------:R-:W4:Y:S01]  /*0530*/  LDG.E R13, desc[UR6][R20.64+0x4] ;  /* 0x00000406140d7981 */ /* 0x000f22000c1e1900 */
[----:B------:R-:W-:-:S02]  /*0540*/  IMAD R19, R0, UR4, RZ ;  /* 0x0000000400137c24 */ /* 0x000fc4000f8e02ff */
[----:B------:R-:W-:-:S04]  /*0550*/  IMAD.WIDE R16, R15, 0x4, R22 ;  /* 0x000000040f107825 */ /* 0x000fc800078e0216 */
[----:B--2---:R-:W-:-:S05]  /*0560*/  IMAD.WIDE R18, R19, 0x4, R8 ;  /* 0x0000000413127825 */ /* 0x004fca00078e0208 */
[----:B-1----:R-:W-:Y:S01]  /*0570*/  STG.E desc[UR6][R18.64+0x8], R14 ;  /* 0x0000080e12007986 */ /* 0x002fe2000c101906 */
[----:B---3--:R-:W-:Y:S01]  /*0580*/  FFMA R25, R5, R12, R4 ;  /* 0x0000000c05197223 */ /* 0x008fe20000000004 */
[----:B----4-:R-:W-:Y:S01]  /*0590*/  FFMA R27, R7, R13, R6 ;  /* 0x0000000d071b7223 */ /* 0x010fe20000000006 */
[----:B------:R-:W-:-:S03]  /*05a0*/  IMAD.WIDE R12, R15, 0x4, R20 ;  /* 0x000000040f0c7825 */ /* 0x000fc600078e0214 */
[----:B------:R1:W-:Y:S04]  /*05b0*/  STG.E desc[UR6][R18.64], R25 ;  /* 0x0000001912007986 */ /* 0x0003e8000c101906 */
[----:B------:R-:W-:Y:S04]  /*05c0*/  STG.E desc[UR6][R18.64+0x4], R27 ;  /* 0x0000041b12007986 */ /* 0x000fe8000c101906 */
[----:B------:R2:W-:Y:S04]  /*05d0*/  STG.E desc[UR6][R16.64], RZ ;  /* 0x000000ff10007986 */ /* 0x0005e8000c101906 */
[----:B0-----:R-:W3:Y:S04]  /*05e0*/  LDG.E R22, desc[UR6][R12.64] ;  /* 0x000000060c167981 */ /* 0x001ee8000c1e1900 */
[----:B------:R-:W4:Y:S01]  /*05f0*/  LDG.E R23, desc[UR6][R12.64+0x4] ;  /* 0x000004060c177981 */ /* 0x000f22000c1e1900 */
[C---:B------:R-:W-:Y:S01]  /*0600*/  IADD3 R0, PT, PT, R15.reuse, R0, RZ ;  /* 0x000000000f007210 */ /* 0x040fe20007ffe0ff */
[----:B-1----:R-:W-:-:S04]  /*0610*/  IMAD.WIDE R24, R15, 0x4, R12 ;  /* 0x000000040f187825 */ /* 0x002fc800078e020c */
[----:B------:R-:W-:-:S04]  /*0620*/  IMAD R21, R0, UR4, RZ ;  /* 0x0000000400157c24 */ /* 0x000fc8000f8e02ff */
[----:B------:R-:W-:-:S05]  /*0630*/  IMAD.WIDE R20, R21, 0x4, R8 ;  /* 0x0000000415147825 */ /* 0x000fca00078e0208 */
[----:B------:R-:W-:Y:S01]  /*0640*/  STG.E desc[UR6][R20.64+0x8], R14 ;  /* 0x0000080e14007986 */ /* 0x000fe2000c101906 */
[----:B---3--:R-:W-:Y:S01]  /*0650*/  FFMA R29, R5, R22, R4 ;  /* 0x00000016051d7223 */ /* 0x008fe20000000004 */
[----:B----4-:R-:W-:Y:S01]  /*0660*/  FFMA R26, R7, R23, R6 ;  /* 0x00000017071a7223 */ /* 0x010fe20000000006 */
[----:B------:R-:W-:-:S03]  /*0670*/  IMAD.WIDE R22, R15, 0x4, R16 ;  /* 0x000000040f167825 */ /* 0x000fc600078e0210 */
[----:B------:R-:W-:Y:S04]  /*0680*/  STG.E desc[UR6][R20.64], R29 ;  /* 0x0000001d14007986 */ /* 0x000fe8000c101906 */
[----:B------:R-:W-:Y:S04]  /*0690*/  STG.E desc[UR6][R20.64+0x4], R26 ;  /* 0x0000041a14007986 */ /* 0x000fe8000c101906 */
[----:B------:R0:W-:Y:S04]  /*06a0*/  STG.E desc[UR6][R22.64], RZ ;  /* 0x000000ff16007986 */ /* 0x0001e8000c101906 */
[----:B--2---:R-:W2:Y:S04]  /*06b0*/  LDG.E R16, desc[UR6][R24.64] ;  /* 0x0000000618107981 */ /* 0x004ea8000c1e1900 */
[----:B------:R-:W3:Y:S01]  /*06c0*/  LDG.E R17, desc[UR6][R24.64+0x4] ;  /* 0x0000040618117981 */ /* 0x000ee2000c1e1900 */
[C---:B------:R-:W-:Y:S01]  /*06d0*/  IADD3 R0, PT, PT, R15.reuse, R0, RZ ;  /* 0x000000000f007210 */ /* 0x040fe20007ffe0ff */
[----:B------:R-:W-:-:S04]  /*06e0*/  IMAD.WIDE R18, R15, 0x4, R24 ;  /* 0x000000040f127825 */ /* 0x000fc800078e0218 */
[----:B------:R-:W-:-:S04]  /*06f0*/  IMAD R13, R0, UR4, RZ ;  /* 0x00000004000d7c24 */ /* 0x000fc8000f8e02ff */
[----:B------:R-:W-:-:S05]  /*0700*/  IMAD.WIDE R12, R13, 0x4, R8 ;  /* 0x000000040d0c7825 */ /* 0x000fca00078e0208 */
[----:B------:R1:W-:Y:S01]  /*0710*/  STG.E desc[UR6][R12.64+0x8], R14 ;  /* 0x0000080e0c007986 */ /* 0x0003e2000c101906 */
[----:B--2---:R-:W-:Y:S01]  /*0720*/  FFMA R27, R5, R16, R4 ;  /* 0x00000010051b7223 */ /* 0x004fe20000000004 */
[----:B---3--:R-:W-:Y:S01]  /*0730*/  FFMA R28, R7, R17, R6 ;  /* 0x00000011071c7223 */ /* 0x008fe20000000006 */
[----:B------:R-:W-:-:S03]  /*0740*/  IMAD.WIDE R16, R15, 0x4, R22 ;  /* 0x000000040f107825 */ /* 0x000fc600078e0216 */
[----:B------:R1:W-:Y:S04]  /*0750*/  STG.E desc[UR6][R12.64], R27 ;  /* 0x0000001b0c007986 */ /* 0x0003e8000c101906 */
[----:B------:R1:W-:Y:S04]  /*0760*/  STG.E desc[UR6][R12.64+0x4], R28 ;  /* 0x0000041c0c007986 */ /* 0x0003e8000c101906 */
[----:B------:R1:W-:Y:S04]  /*0770*/  STG.E desc[UR6][R16.64], RZ ;  /* 0x000000ff10007986 */ /* 0x0003e8000c101906 */
[----:B0-----:R-:W2:Y:S04]  /*0780*/  LDG.E R22, desc[UR6][R18.64] ;  /* 0x0000000612167981 */ /* 0x001ea8000c1e1900 */
[----:B------:R-:W3:Y:S01]  /*0790*/  LDG.E R24, desc[UR6][R18.64+0x4] ;  /* 0x0000040612187981 */ /* 0x000ee2000c1e1900 */
[----:B------:R-:W-:-:S05]  /*07a0*/  IADD3 R0, PT, PT, R15, R0, RZ ;  /* 0x000000000f007210 */ /* 0x000fca0007ffe0ff */
[----:B------:R-:W-:Y:S01]  /*07b0*/  IMAD R21, R0, UR4, RZ ;  /* 0x0000000400157c24 */ /* 0x000fe2000f8e02ff */
[----:B------:R-:W-:-:S03]  /*07c0*/  IADD3 R0, PT, PT, R15, R0, RZ ;  /* 0x000000000f007210 */ /* 0x000fc60007ffe0ff */
[----:B------:R-:W-:Y:S01]  /*07d0*/  IMAD.WIDE R20, R21, 0x4, R8 ;  /* 0x0000000415147825 */ /* 0x000fe200078e0208 */
[----:B------:R-:W-:-:S04]  /*07e0*/  ISETP.GE.AND P0, PT, R0, UR8, PT ;  /* 0x0000000800007c0c */ /* 0x000fc8000bf06270 */
[----:B------:R1:W-:Y:S01]  /*07f0*/  STG.E desc[UR6][R20.64+0x8], R14 ;  /* 0x0000080e14007986 */ /* 0x0003e2000c101906 */
[----:B--2---:R-:W-:Y:S01]  /*0800*/  FFMA R23, R5, R22, R4 ;  /* 0x0000001605177223 */ /* 0x004fe20000000004 */
[----:B---3--:R-:W-:-:S04]  /*0810*/  FFMA R25, R7, R24, R6 ;  /* 0x0000001807197223 */ /* 0x008fc80000000006 */
[----:B------:R1:W-:Y:S04]  /*0820*/  STG.E desc[UR6][R20.64], R23 ;  /* 0x0000001714007986 */ /* 0x0003e8000c101906 */
[----:B------:R1:W-:Y:S01]  /*0830*/  STG.E desc[UR6][R20.64+0x4], R25 ;  /* 0x0000041914007986 */ /* 0x0003e2000c101906 */
[----:B------:R-:W-:Y:S05]  /*0840*/  @!P0 BRA `(.L_x_12) ;  /* 0xfffffffc00288947 */ /* 0x000fea000383ffff */
[----:B------:R-:W-:Y:S05]  /*0850*/  EXIT ;  /* 0x000000000000794d */ /* 0x000fea0003800000 */
.L_x_13:
        /* <DEDUP_REMOVED lines=10> */
.L_x_15:


//--------------------- .nv.global.init           --------------------------
	.section	.nv.global.init,"aw",@progbits
	.align	4
.nv.global.init:
	.type		__cudart_i2opi_f,@object
	.size		__cudart_i2opi_f,(.L_0 - __cudart_i2opi_f)
__cudart_i2opi_f:
        /*0000*/ 	.byte	0x41, 0x90, 0x43, 0x3c, 0x99, 0x95, 0x62, 0xdb, 0xc0, 0xdd, 0x34, 0xf5, 0xd1, 0x57, 0x27, 0xfc
        /*0010*/ 	.byte	0x29, 0x15, 0x44, 0x4e, 0x6e, 0x83, 0xf9, 0xa2
.L_0:


//--------------------- .nv.shared.reserved.0     --------------------------
	.section	.nv.shared.reserved.0,"aw",@nobits
	.weak		__nv_reservedSMEM_offset_0_alias
	.size		__nv_reservedSMEM_offset_0_alias, 0, 64
	.other		__nv_reservedSMEM_offset_0_alias,@"STO_CUDA_RESERVED_SHARED STV_DEFAULT"
__nv_reservedSMEM_offset_0_alias:
	.zero		0
	.zero		64


//--------------------- .nv.constant0.calculate   --------------------------
	.section	.nv.constant0.calculate,"a",@progbits
	.sectionflags	@""
	.align	4
.nv.constant0.calculate:
	.zero		948


//--------------------- .nv.constant0.prepare     --------------------------
	.section	.nv.constant0.prepare,"a",@progbits
	.sectionflags	@""
	.align	4
.nv.constant0.prepare:
	.zero		948


//--------------------- SYMBOLS --------------------------

	.type		.nv.reservedSmem.offset0,@object
	.size		.nv.reservedSmem.offset0,0x4
